//
// Generated by NVIDIA NVVM Compiler
//
// Compiler Build ID: CL-36424714
// Cuda compilation tools, release 13.0, V13.0.88
// Based on NVVM 20.0.0
//

.version 9.0
.target sm_100
.address_size 64

	// .globl	tanhGradient
.global .align 4 .b8 precalc_xorwow_matrix[102400];
.global .align 4 .b8 precalc_xorwow_offset_matrix[102400];
.global .align 4 .b8 mrg32k3aM1[2304];
.global .align 4 .b8 mrg32k3aM2[2304];
.global .align 4 .b8 mrg32k3aM1SubSeq[2016];
.global .align 4 .b8 mrg32k3aM2SubSeq[2016];
.global .align 4 .b8 mrg32k3aM1Seq[2304];
.global .align 4 .b8 mrg32k3aM2Seq[2304];
.const .align 8 .b8 __cr_lgamma_table[72];

.visible .entry tanhGradient(
	.param .u32 tanhGradient_param_0,
	.param .u32 tanhGradient_param_1,
	.param .u64 .ptr .align 1 tanhGradient_param_2,
	.param .u64 .ptr .align 1 tanhGradient_param_3
)
{
	.reg .pred 	%p<6>;
	.reg .b32 	%r<18>;
	.reg .b32 	%f<22>;
	.reg .b64 	%rd<13>;
	.reg .b64 	%fd<2>;

	ld.param.u32 	%r2, [tanhGradient_param_0];
	ld.param.u32 	%r3, [tanhGradient_param_1];
	ld.param.u64 	%rd3, [tanhGradient_param_2];
	ld.param.u64 	%rd4, [tanhGradient_param_3];
	cvta.to.global.u64 	%rd1, %rd4;
	mov.u32 	%r5, %ctaid.x;
	mov.u32 	%r6, %ntid.x;
	mov.u32 	%r7, %tid.x;
	mad.lo.s32 	%r8, %r5, %r6, %r7;
	mov.u32 	%r9, %ctaid.y;
	mov.u32 	%r10, %ntid.y;
	mov.u32 	%r11, %tid.y;
	mad.lo.s32 	%r12, %r9, %r10, %r11;
	mad.lo.s32 	%r1, %r12, %r2, %r8;
	mov.f32 	%f3, 0f40400000;
	mov.f32 	%f4, 0f40000000;
	div.approx.f32 	%f1, %f4, %f3;
	setp.ge.s32 	%p1, %r8, %r2;
	setp.ge.s32 	%p2, %r12, %r3;
	or.pred  	%p3, %p1, %p2;
	@%p3 bra 	$L__BB0_6;
	cvta.to.global.u64 	%rd5, %rd3;
	mul.wide.s32 	%rd6, %r1, 4;
	add.s64 	%rd2, %rd5, %rd6;
	ld.global.f32 	%f5, [%rd2];
	mul.rn.f32 	%f2, %f5, %f1;
	cvt.f64.f32 	%fd1, %f2;
	setp.leu.f64 	%p4, %fd1, 0d4013E147AE147AE1;
	@%p4 bra 	$L__BB0_3;
	mov.b32 	%r16, 1071358620;
	st.global.u32 	[%rd2], %r16;
	add.s64 	%rd12, %rd1, %rd6;
	mov.b32 	%r17, 0;
	st.global.u32 	[%rd12], %r17;
	bra.uni 	$L__BB0_6;
$L__BB0_3:
	setp.geu.f64 	%p5, %fd1, 0dC013E147AE147AE1;
	@%p5 bra 	$L__BB0_5;
	mov.b32 	%r14, -1076125028;
	st.global.u32 	[%rd2], %r14;
	add.s64 	%rd10, %rd1, %rd6;
	mov.b32 	%r15, 0;
	st.global.u32 	[%rd10], %r15;
	bra.uni 	$L__BB0_6;
$L__BB0_5:
	mul.rn.f32 	%f6, %f2, %f2;
	mov.f32 	%f7, 0f43BD0000;
	add.rn.f32 	%f8, %f7, %f6;
	fma.rn.f32 	%f9, %f6, %f8, 0f4686A600;
	fma.rn.f32 	%f10, %f6, %f9, 0f4803F7C0;
	mul.rn.f32 	%f11, %f2, %f10;
	fma.rn.f32 	%f12, %f6, 0f41E00000, 0f4544E000;
	fma.rn.f32 	%f13, %f6, %f12, 0f4773A200;
	fma.rn.f32 	%f14, %f6, %f13, 0f4803F7C0;
	div.approx.f32 	%f15, %f11, %f14;
	mov.f32 	%f16, 0f3FDBA29C;
	mul.rn.f32 	%f17, %f16, %f15;
	st.global.f32 	[%rd2], %f17;
	neg.f32 	%f18, %f15;
	fma.rn.f32 	%f19, %f18, %f15, 0f3F800000;
	mul.rn.f32 	%f20, %f19, %f1;
	mul.rn.f32 	%f21, %f16, %f20;
	add.s64 	%rd8, %rd1, %rd6;
	st.global.f32 	[%rd8], %f21;
$L__BB0_6:
	ret;

}
	// .globl	tanhGradientDropout
.visible .entry tanhGradientDropout(
	.param .u32 tanhGradientDropout_param_0,
	.param .u32 tanhGradientDropout_param_1,
	.param .u64 .ptr .align 1 tanhGradientDropout_param_2,
	.param .u64 .ptr .align 1 tanhGradientDropout_param_3,
	.param .u32 tanhGradientDropout_param_4,
	.param .f32 tanhGradientDropout_param_5
)
{
	.reg .pred 	%p<8>;
	.reg .b32 	%r<37>;
	.reg .b32 	%f<25>;
	.reg .b64 	%rd<16>;
	.reg .b64 	%fd<2>;

	ld.param.u32 	%r3, [tanhGradientDropout_param_0];
	ld.param.u32 	%r4, [tanhGradientDropout_param_1];
	ld.param.u64 	%rd4, [tanhGradientDropout_param_2];
	ld.param.u64 	%rd5, [tanhGradientDropout_param_3];
	ld.param.u32 	%r2, [tanhGradientDropout_param_4];
	ld.param.f32 	%f3, [tanhGradientDropout_param_5];
	cvta.to.global.u64 	%rd1, %rd5;
	cvta.to.global.u64 	%rd2, %rd4;
	mov.u32 	%r6, %ctaid.x;
	mov.u32 	%r7, %ntid.x;
	mov.u32 	%r8, %tid.x;
	mad.lo.s32 	%r9, %r6, %r7, %r8;
	mov.u32 	%r10, %ctaid.y;
	mov.u32 	%r11, %ntid.y;
	mov.u32 	%r12, %tid.y;
	mad.lo.s32 	%r13, %r10, %r11, %r12;
	mad.lo.s32 	%r1, %r13, %r3, %r9;
	mov.f32 	%f4, 0f40400000;
	mov.f32 	%f5, 0f40000000;
	div.approx.f32 	%f1, %f5, %f4;
	setp.ge.s32 	%p1, %r9, %r3;
	setp.ge.s32 	%p2, %r13, %r4;
	or.pred  	%p3, %p1, %p2;
	@%p3 bra 	$L__BB1_8;
	shl.b32 	%r15, %r2, 20;
	add.s32 	%r16, %r15, %r1;
	xor.b32  	%r17, %r16, -1429050551;
	mul.lo.s32 	%r18, %r17, 1099087573;
	setp.gt.s32 	%p4, %r16, -1;
	selp.b32 	%r19, -638133224, -1940497825, %p4;
	add.s32 	%r20, %r18, 123456789;
	add.s32 	%r21, %r18, 5783321;
	shr.u32 	%r22, %r20, 2;
	xor.b32  	%r23, %r22, %r20;
	shl.b32 	%r24, %r21, 4;
	shl.b32 	%r25, %r23, 1;
	xor.b32  	%r26, %r24, %r25;
	xor.b32  	%r27, %r26, %r21;
	xor.b32  	%r28, %r27, %r23;
	add.s32 	%r29, %r18, %r19;
	add.s32 	%r30, %r29, %r28;
	add.s32 	%r31, %r30, 362437;
	cvt.rn.f32.u32 	%f6, %r31;
	fma.rn.f32 	%f7, %f6, 0f2F800000, 0f2F000000;
	setp.geu.f32 	%p5, %f7, %f3;
	@%p5 bra 	$L__BB1_3;
	mul.wide.s32 	%rd13, %r1, 4;
	add.s64 	%rd14, %rd2, %rd13;
	mov.b32 	%r36, 0;
	st.global.u32 	[%rd14], %r36;
	add.s64 	%rd15, %rd1, %rd13;
	st.global.u32 	[%rd15], %r36;
	bra.uni 	$L__BB1_8;
$L__BB1_3:
	mul.wide.s32 	%rd6, %r1, 4;
	add.s64 	%rd3, %rd2, %rd6;
	ld.global.f32 	%f8, [%rd3];
	mul.rn.f32 	%f2, %f8, %f1;
	cvt.f64.f32 	%fd1, %f2;
	setp.leu.f64 	%p6, %fd1, 0d4013E147AE147AE1;
	@%p6 bra 	$L__BB1_5;
	mov.b32 	%r34, 1071358620;
	st.global.u32 	[%rd3], %r34;
	add.s64 	%rd12, %rd1, %rd6;
	mov.b32 	%r35, 0;
	st.global.u32 	[%rd12], %r35;
	bra.uni 	$L__BB1_8;
$L__BB1_5:
	setp.geu.f64 	%p7, %fd1, 0dC013E147AE147AE1;
	@%p7 bra 	$L__BB1_7;
	mov.b32 	%r32, -1076125028;
	st.global.u32 	[%rd3], %r32;
	add.s64 	%rd10, %rd1, %rd6;
	mov.b32 	%r33, 0;
	st.global.u32 	[%rd10], %r33;
	bra.uni 	$L__BB1_8;
$L__BB1_7:
	mul.rn.f32 	%f9, %f2, %f2;
	mov.f32 	%f10, 0f43BD0000;
	add.rn.f32 	%f11, %f10, %f9;
	fma.rn.f32 	%f12, %f9, %f11, 0f4686A600;
	fma.rn.f32 	%f13, %f9, %f12, 0f4803F7C0;
	mul.rn.f32 	%f14, %f2, %f13;
	fma.rn.f32 	%f15, %f9, 0f41E00000, 0f4544E000;
	fma.rn.f32 	%f16, %f9, %f15, 0f4773A200;
	fma.rn.f32 	%f17, %f9, %f16, 0f4803F7C0;
	div.approx.f32 	%f18, %f14, %f17;
	mov.f32 	%f19, 0f3FDBA29C;
	mul.rn.f32 	%f20, %f19, %f18;
	st.global.f32 	[%rd3], %f20;
	neg.f32 	%f21, %f18;
	fma.rn.f32 	%f22, %f21, %f18, 0f3F800000;
	mul.rn.f32 	%f23, %f22, %f1;
	mul.rn.f32 	%f24, %f19, %f23;
	add.s64 	%rd8, %rd1, %rd6;
	st.global.f32 	[%rd8], %f24;
$L__BB1_8:
	ret;

}
	// .globl	tanhActivation
.visible .entry tanhActivation(
	.param .u32 tanhActivation_param_0,
	.param .u32 tanhActivation_param_1,
	.param .u64 .ptr .align 1 tanhActivation_param_2
)
{
	.reg .pred 	%p<6>;
	.reg .b32 	%r<16>;
	.reg .b32 	%f<18>;
	.reg .b64 	%rd<5>;
	.reg .b64 	%fd<2>;

	ld.param.u32 	%r2, [tanhActivation_param_0];
	ld.param.u32 	%r3, [tanhActivation_param_1];
	ld.param.u64 	%rd2, [tanhActivation_param_2];
	mov.u32 	%r5, %ctaid.x;
	mov.u32 	%r6, %ntid.x;
	mov.u32 	%r7, %tid.x;
	mad.lo.s32 	%r8, %r5, %r6, %r7;
	mov.u32 	%r9, %ctaid.y;
	mov.u32 	%r10, %ntid.y;
	mov.u32 	%r11, %tid.y;
	mad.lo.s32 	%r12, %r9, %r10, %r11;
	mad.lo.s32 	%r1, %r12, %r2, %r8;
	setp.ge.s32 	%p1, %r8, %r2;
	setp.ge.s32 	%p2, %r12, %r3;
	or.pred  	%p3, %p1, %p2;
	@%p3 bra 	$L__BB2_6;
	cvta.to.global.u64 	%rd3, %rd2;
	mov.f32 	%f2, 0f40400000;
	mov.f32 	%f3, 0f40000000;
	div.approx.f32 	%f4, %f3, %f2;
	mul.wide.s32 	%rd4, %r1, 4;
	add.s64 	%rd1, %rd3, %rd4;
	ld.global.f32 	%f5, [%rd1];
	mul.rn.f32 	%f1, %f5, %f4;
	cvt.f64.f32 	%fd1, %f1;
	setp.leu.f64 	%p4, %fd1, 0d4013E147AE147AE1;
	@%p4 bra 	$L__BB2_3;
	mov.b32 	%r15, 1071358620;
	st.global.u32 	[%rd1], %r15;
	bra.uni 	$L__BB2_6;
$L__BB2_3:
	setp.geu.f64 	%p5, %fd1, 0dC013E147AE147AE1;
	@%p5 bra 	$L__BB2_5;
	mov.b32 	%r14, -1076125028;
	st.global.u32 	[%rd1], %r14;
	bra.uni 	$L__BB2_6;
$L__BB2_5:
	mul.rn.f32 	%f6, %f1, %f1;
	mov.f32 	%f7, 0f43BD0000;
	add.rn.f32 	%f8, %f7, %f6;
	fma.rn.f32 	%f9, %f6, %f8, 0f4686A600;
	fma.rn.f32 	%f10, %f6, %f9, 0f4803F7C0;
	mul.rn.f32 	%f11, %f1, %f10;
	fma.rn.f32 	%f12, %f6, 0f41E00000, 0f4544E000;
	fma.rn.f32 	%f13, %f6, %f12, 0f4773A200;
	fma.rn.f32 	%f14, %f6, %f13, 0f4803F7C0;
	div.approx.f32 	%f15, %f11, %f14;
	mov.f32 	%f16, 0f3FDBA29C;
	mul.rn.f32 	%f17, %f16, %f15;
	st.global.f32 	[%rd1], %f17;
$L__BB2_6:
	ret;

}
	// .globl	fill_cols
.visible .entry fill_cols(
	.param .u32 fill_cols_param_0,
	.param .u32 fill_cols_param_1,
	.param .u64 .ptr .align 1 fill_cols_param_2,
	.param .u64 .ptr .align 1 fill_cols_param_3
)
{
	.reg .pred 	%p<4>;
	.reg .b32 	%r<14>;
	.reg .b32 	%f<2>;
	.reg .b64 	%rd<9>;

	ld.param.u32 	%r3, [fill_cols_param_0];
	ld.param.u32 	%r4, [fill_cols_param_1];
	ld.param.u64 	%rd1, [fill_cols_param_2];
	ld.param.u64 	%rd2, [fill_cols_param_3];
	mov.u32 	%r6, %ctaid.x;
	mov.u32 	%r7, %ntid.x;
	mov.u32 	%r8, %tid.x;
	mad.lo.s32 	%r9, %r6, %r7, %r8;
	mov.u32 	%r10, %ctaid.y;
	mov.u32 	%r11, %ntid.y;
	mov.u32 	%r12, %tid.y;
	mad.lo.s32 	%r13, %r10, %r11, %r12;
	mad.lo.s32 	%r2, %r13, %r3, %r9;
	setp.ge.s32 	%p1, %r9, %r3;
	setp.ge.s32 	%p2, %r13, %r4;
	or.pred  	%p3, %p1, %p2;
	@%p3 bra 	$L__BB3_2;
	cvta.to.global.u64 	%rd3, %rd2;
	cvta.to.global.u64 	%rd4, %rd1;
	mul.wide.u32 	%rd5, %r13, 4;
	add.s64 	%rd6, %rd3, %rd5;
	ld.global.f32 	%f1, [%rd6];
	mul.wide.s32 	%rd7, %r2, 4;
	add.s64 	%rd8, %rd4, %rd7;
	st.global.f32 	[%rd8], %f1;
$L__BB3_2:
	ret;

}
	// .globl	finish_delta
.visible .entry finish_delta(
	.param .u32 finish_delta_param_0,
	.param .u32 finish_delta_param_1,
	.param .u64 .ptr .align 1 finish_delta_param_2,
	.param .u64 .ptr .align 1 finish_delta_param_3,
	.param .u64 .ptr .align 1 finish_delta_param_4
)
{
	.reg .pred 	%p<4>;
	.reg .b32 	%r<14>;
	.reg .b32 	%f<6>;
	.reg .b64 	%rd<11>;

	ld.param.u32 	%r2, [finish_delta_param_0];
	ld.param.u32 	%r3, [finish_delta_param_1];
	ld.param.u64 	%rd1, [finish_delta_param_2];
	ld.param.u64 	%rd2, [finish_delta_param_3];
	ld.param.u64 	%rd3, [finish_delta_param_4];
	mov.u32 	%r5, %ctaid.x;
	mov.u32 	%r6, %ntid.x;
	mov.u32 	%r7, %tid.x;
	mad.lo.s32 	%r8, %r5, %r6, %r7;
	mov.u32 	%r9, %ctaid.y;
	mov.u32 	%r10, %ntid.y;
	mov.u32 	%r11, %tid.y;
	mad.lo.s32 	%r12, %r9, %r10, %r11;
	mad.lo.s32 	%r1, %r12, %r2, %r8;
	setp.ge.s32 	%p1, %r8, %r2;
	setp.ge.s32 	%p2, %r12, %r3;
	or.pred  	%p3, %p1, %p2;
	@%p3 bra 	$L__BB4_2;
	cvta.to.global.u64 	%rd4, %rd1;
	cvta.to.global.u64 	%rd5, %rd2;
	cvta.to.global.u64 	%rd6, %rd3;
	mul.wide.s32 	%rd7, %r1, 4;
	add.s64 	%rd8, %rd4, %rd7;
	ld.global.f32 	%f1, [%rd8];
	add.s64 	%rd9, %rd5, %rd7;
	ld.global.f32 	%f2, [%rd9];
	sub.rn.f32 	%f3, %f1, %f2;
	mov.f32 	%f4, 0f3F800000;
	copysign.f32 	%f5, %f3, %f4;
	add.s64 	%rd10, %rd6, %rd7;
	st.global.f32 	[%rd10], %f5;
$L__BB4_2:
	ret;

}
	// .globl	finishAdvX
.visible .entry finishAdvX(
	.param .u32 finishAdvX_param_0,
	.param .u32 finishAdvX_param_1,
	.param .u64 .ptr .align 1 finishAdvX_param_2,
	.param .u64 .ptr .align 1 finishAdvX_param_3
)
{
	.reg .pred 	%p<6>;
	.reg .b32 	%r<14>;
	.reg .b32 	%f<7>;
	.reg .b64 	%rd<13>;
	.reg .b64 	%fd<5>;

	ld.param.u32 	%r2, [finishAdvX_param_0];
	ld.param.u32 	%r3, [finishAdvX_param_1];
	ld.param.u64 	%rd4, [finishAdvX_param_2];
	ld.param.u64 	%rd3, [finishAdvX_param_3];
	cvta.to.global.u64 	%rd1, %rd4;
	mov.u32 	%r5, %ctaid.x;
	mov.u32 	%r6, %ntid.x;
	mov.u32 	%r7, %tid.x;
	mad.lo.s32 	%r8, %r5, %r6, %r7;
	mov.u32 	%r9, %ctaid.y;
	mov.u32 	%r10, %ntid.y;
	mov.u32 	%r11, %tid.y;
	mad.lo.s32 	%r12, %r9, %r10, %r11;
	mad.lo.s32 	%r1, %r12, %r2, %r8;
	setp.ge.s32 	%p1, %r8, %r2;
	setp.ge.s32 	%p2, %r12, %r3;
	or.pred  	%p3, %p1, %p2;
	@%p3 bra 	$L__BB5_6;
	cvta.to.global.u64 	%rd5, %rd3;
	mul.wide.s32 	%rd6, %r1, 4;
	add.s64 	%rd2, %rd5, %rd6;
	ld.global.f32 	%f1, [%rd2];
	setp.geu.f32 	%p4, %f1, 0f00000000;
	@%p4 bra 	$L__BB5_3;
	add.s64 	%rd12, %rd1, %rd6;
	ld.global.f32 	%f5, [%rd12];
	cvt.f64.f32 	%fd3, %f5;
	add.f64 	%fd4, %fd3, 0dBF0A36E2EB1C432D;
	cvt.rn.f32.f64 	%f6, %fd4;
	st.global.f32 	[%rd2], %f6;
	bra.uni 	$L__BB5_6;
$L__BB5_3:
	setp.leu.f32 	%p5, %f1, 0f00000000;
	@%p5 bra 	$L__BB5_5;
	add.s64 	%rd10, %rd1, %rd6;
	ld.global.f32 	%f3, [%rd10];
	cvt.f64.f32 	%fd1, %f3;
	add.f64 	%fd2, %fd1, 0d3F0A36E2EB1C432D;
	cvt.rn.f32.f64 	%f4, %fd2;
	st.global.f32 	[%rd2], %f4;
	bra.uni 	$L__BB5_6;
$L__BB5_5:
	add.s64 	%rd8, %rd1, %rd6;
	ld.global.f32 	%f2, [%rd8];
	st.global.f32 	[%rd2], %f2;
$L__BB5_6:
	ret;

}
	// .globl	elMul
.visible .entry elMul(
	.param .u32 elMul_param_0,
	.param .u32 elMul_param_1,
	.param .u64 .ptr .align 1 elMul_param_2,
	.param .u64 .ptr .align 1 elMul_param_3
)
{
	.reg .pred 	%p<4>;
	.reg .b32 	%r<14>;
	.reg .b32 	%f<4>;
	.reg .b64 	%rd<8>;

	ld.param.u32 	%r2, [elMul_param_0];
	ld.param.u32 	%r3, [elMul_param_1];
	ld.param.u64 	%rd1, [elMul_param_2];
	ld.param.u64 	%rd2, [elMul_param_3];
	mov.u32 	%r5, %ctaid.x;
	mov.u32 	%r6, %ntid.x;
	mov.u32 	%r7, %tid.x;
	mad.lo.s32 	%r8, %r5, %r6, %r7;
	mov.u32 	%r9, %ctaid.y;
	mov.u32 	%r10, %ntid.y;
	mov.u32 	%r11, %tid.y;
	mad.lo.s32 	%r12, %r9, %r10, %r11;
	mad.lo.s32 	%r1, %r12, %r2, %r8;
	setp.ge.s32 	%p1, %r8, %r2;
	setp.ge.s32 	%p2, %r12, %r3;
	or.pred  	%p3, %p1, %p2;
	@%p3 bra 	$L__BB6_2;
	cvta.to.global.u64 	%rd3, %rd1;
	cvta.to.global.u64 	%rd4, %rd2;
	mul.wide.s32 	%rd5, %r1, 4;
	add.s64 	%rd6, %rd3, %rd5;
	ld.global.f32 	%f1, [%rd6];
	add.s64 	%rd7, %rd4, %rd5;
	ld.global.f32 	%f2, [%rd7];
	mul.rn.f32 	%f3, %f1, %f2;
	st.global.f32 	[%rd6], %f3;
$L__BB6_2:
	ret;

}


// ===== COMPILED SASS (sm_100) =====

	.target	sm_100

	.elftype	@"ET_EXEC"


//--------------------- .note.nv.tkinfo           --------------------------
	.section	.note.nv.tkinfo,"",@"SHT_NOTE"
	.sectionflags	@"SHF_NOTE_NV_TKINFO"
	.tkinfo
        /*0018*/ 	.word	0x00000002
        /*0030*/ 	.string	""
        /*0030*/ 	.string	"ptxas"
        /*0030*/ 	.string	"Cuda compilation tools, release 13.0, V13.0.88"
        /*0030*/ 	.string	"Build cuda_13.0.r13.0/compiler.36424714_0"
        /*0030*/ 	.string	"-arch sm_100 -m 64 "



//--------------------- .note.nv.cuinfo           --------------------------
	.section	.note.nv.cuinfo,"",@"SHT_NOTE"
	.sectionflags	@"SHF_NOTE_NV_CUINFO"
        /*0018*/ 	.short	0x0002
        /*001a*/ 	.short	0x0064
        /*001c*/ 	.short	0x0082
	.zero		2


//--------------------- .nv.info                  --------------------------
	.section	.nv.info,"",@"SHT_CUDA_INFO"
	.align	4


	//----- nvinfo : EIATTR_REGCOUNT
	.align		4
        /*0000*/ 	.byte	0x04, 0x2f
        /*0002*/ 	.short	(.L_10 - .L_9)
	.align		4
.L_9:
        /*0004*/ 	.word	index@(tanhGradient)
        /*0008*/ 	.word	0x0000000d


	//----- nvinfo : EIATTR_FRAME_SIZE
	.align		4
.L_10:
        /*000c*/ 	.byte	0x04, 0x11
        /*000e*/ 	.short	(.L_12 - .L_11)
	.align		4
.L_11:
        /*0010*/ 	.word	index@(tanhGradient)
        /*0014*/ 	.word	0x00000000


	//----- nvinfo : EIATTR_REGCOUNT
	.align		4
.L_12:
        /*0018*/ 	.byte	0x04, 0x2f
        /*001a*/ 	.short	(.L_14 - .L_13)
	.align		4
.L_13:
        /*001c*/ 	.word	index@(tanhGradientDropout)
        /*0020*/ 	.word	0x0000000e


	//----- nvinfo : EIATTR_FRAME_SIZE
	.align		4
.L_14:
        /*0024*/ 	.byte	0x04, 0x11
        /*0026*/ 	.short	(.L_16 - .L_15)
	.align		4
.L_15:
        /*0028*/ 	.word	index@(tanhGradientDropout)
        /*002c*/ 	.word	0x00000000


	//----- nvinfo : EIATTR_REGCOUNT
	.align		4
.L_16:
        /*0030*/ 	.byte	0x04, 0x2f
        /*0032*/ 	.short	(.L_18 - .L_17)
	.align		4
.L_17:
        /*0034*/ 	.word	index@(tanhActivation)
        /*0038*/ 	.word	0x0000000a


	//----- nvinfo : EIATTR_FRAME_SIZE
	.align		4
.L_18:
        /*003c*/ 	.byte	0x04, 0x11
        /*003e*/ 	.short	(.L_20 - .L_19)
	.align		4
.L_19:
        /*0040*/ 	.word	index@(tanhActivation)
        /*0044*/ 	.word	0x00000000


	//----- nvinfo : EIATTR_REGCOUNT
	.align		4
.L_20:
        /*0048*/ 	.byte	0x04, 0x2f
        /*004a*/ 	.short	(.L_22 - .L_21)
	.align		4
.L_21:
        /*004c*/ 	.word	index@(fill_cols)
        /*0050*/ 	.word	0x0000000a


	//----- nvinfo : EIATTR_FRAME_SIZE
	.align		4
.L_22:
        /*0054*/ 	.byte	0x04, 0x11
        /*0056*/ 	.short	(.L_24 - .L_23)
	.align		4
.L_23:
        /*0058*/ 	.word	index@(fill_cols)
        /*005c*/ 	.word	0x00000000


	//----- nvinfo : EIATTR_REGCOUNT
	.align		4
.L_24:
        /*0060*/ 	.byte	0x04, 0x2f
        /*0062*/ 	.short	(.L_26 - .L_25)
	.align		4
.L_25:
        /*0064*/ 	.word	index@(finish_delta)
        /*0068*/ 	.word	0x0000000e


	//----- nvinfo : EIATTR_FRAME_SIZE
	.align		4
.L_26:
        /*006c*/ 	.byte	0x04, 0x11
        /*006e*/ 	.short	(.L_28 - .L_27)
	.align		4
.L_27:
        /*0070*/ 	.word	index@(finish_delta)
        /*0074*/ 	.word	0x00000000


	//----- nvinfo : EIATTR_REGCOUNT
	.align		4
.L_28:
        /*0078*/ 	.byte	0x04, 0x2f
        /*007a*/ 	.short	(.L_30 - .L_29)
	.align		4
.L_29:
        /*007c*/ 	.word	index@(finishAdvX)
        /*0080*/ 	.word	0x0000000a


	//----- nvinfo : EIATTR_FRAME_SIZE
	.align		4
.L_30:
        /*0084*/ 	.byte	0x04, 0x11
        /*0086*/ 	.short	(.L_32 - .L_31)
	.align		4
.L_31:
        /*0088*/ 	.word	index@(finishAdvX)
        /*008c*/ 	.word	0x00000000


	//----- nvinfo : EIATTR_REGCOUNT
	.align		4
.L_32:
        /*0090*/ 	.byte	0x04, 0x2f
        /*0092*/ 	.short	(.L_34 - .L_33)
	.align		4
.L_33:
        /*0094*/ 	.word	index@(elMul)
        /*0098*/ 	.word	0x0000000a


	//----- nvinfo : EIATTR_FRAME_SIZE
	.align		4
.L_34:
        /*009c*/ 	.byte	0x04, 0x11
        /*009e*/ 	.short	(.L_36 - .L_35)
	.align		4
.L_35:
        /*00a0*/ 	.word	index@(elMul)
        /*00a4*/ 	.word	0x00000000


	//----- nvinfo : EIATTR_MIN_STACK_SIZE
	.align		4
.L_36:
        /*00a8*/ 	.byte	0x04, 0x12
        /*00aa*/ 	.short	(.L_38 - .L_37)
	.align		4
.L_37:
        /*00ac*/ 	.word	index@(elMul)
        /*00b0*/ 	.word	0x00000000


	//----- nvinfo : EIATTR_MIN_STACK_SIZE
	.align		4
.L_38:
        /*00b4*/ 	.byte	0x04, 0x12
        /*00b6*/ 	.short	(.L_40 - .L_39)
	.align		4
.L_39:
        /*00b8*/ 	.word	index@(finishAdvX)
        /*00bc*/ 	.word	0x00000000


	//----- nvinfo : EIATTR_MIN_STACK_SIZE
	.align		4
.L_40:
        /*00c0*/ 	.byte	0x04, 0x12
        /*00c2*/ 	.short	(.L_42 - .L_41)
	.align		4
.L_41:
        /*00c4*/ 	.word	index@(finish_delta)
        /*00c8*/ 	.word	0x00000000


	//----- nvinfo : EIATTR_MIN_STACK_SIZE
	.align		4
.L_42:
        /*00cc*/ 	.byte	0x04, 0x12
        /*00ce*/ 	.short	(.L_44 - .L_43)
	.align		4
.L_43:
        /*00d0*/ 	.word	index@(fill_cols)
        /*00d4*/ 	.word	0x00000000


	//----- nvinfo : EIATTR_MIN_STACK_SIZE
	.align		4
.L_44:
        /*00d8*/ 	.byte	0x04, 0x12
        /*00da*/ 	.short	(.L_46 - .L_45)
	.align		4
.L_45:
        /*00dc*/ 	.word	index@(tanhActivation)
        /*00e0*/ 	.word	0x00000000


	//----- nvinfo : EIATTR_MIN_STACK_SIZE
	.align		4
.L_46:
        /*00e4*/ 	.byte	0x04, 0x12
        /*00e6*/ 	.short	(.L_48 - .L_47)
	.align		4
.L_47:
        /*00e8*/ 	.word	index@(tanhGradientDropout)
        /*00ec*/ 	.word	0x00000000


	//----- nvinfo : EIATTR_MIN_STACK_SIZE
	.align		4
.L_48:
        /*00f0*/ 	.byte	0x04, 0x12
        /*00f2*/ 	.short	(.L_50 - .L_49)
	.align		4
.L_49:
        /*00f4*/ 	.word	index@(tanhGradient)
        /*00f8*/ 	.word	0x00000000
.L_50:


//--------------------- .nv.compat                --------------------------
	.section	.nv.compat,"",@"SHT_CUDA_COMPAT_INFO"
	.align	4
        /*0000*/ 	.byte	0x02, 0x09, 0x00, 0x00, 0x02, 0x02, 0x01, 0x00, 0x02, 0x05, 0x05, 0x00, 0x03, 0x07, 0x01, 0x01
        /*0010*/ 	.byte	0x02, 0x03, 0x00, 0x00, 0x02, 0x06, 0x01, 0x00, 0x04, 0x0b, 0x08, 0x00, 0x01, 0x00, 0x00, 0x00
        /*0020*/ 	.byte	0x00, 0x00, 0x00, 0x00


//--------------------- .nv.info.elMul            --------------------------
	.section	.nv.info.elMul,"",@"SHT_CUDA_INFO"
	.sectionflags	@""
	.align	4


	//----- nvinfo : EIATTR_CUDA_API_VERSION
	.align		4
        /*0000*/ 	.byte	0x04, 0x37
        /*0002*/ 	.short	(.L_52 - .L_51)
.L_51:
        /*0004*/ 	.word	0x00000082


	//----- nvinfo : EIATTR_KPARAM_INFO
	.align		4
.L_52:
        /*0008*/ 	.byte	0x04, 0x17
        /*000a*/ 	.short	(.L_54 - .L_53)
.L_53:
        /*000c*/ 	.word	0x00000000
        /*0010*/ 	.short	0x0003
        /*0012*/ 	.short	0x0010
        /*0014*/ 	.byte	0x00, 0xf5, 0x21, 0x00


	//----- nvinfo : EIATTR_KPARAM_INFO
	.align		4
.L_54:
        /*0018*/ 	.byte	0x04, 0x17
        /*001a*/ 	.short	(.L_56 - .L_55)
.L_55:
        /*001c*/ 	.word	0x00000000
        /*0020*/ 	.short	0x0002
        /*0022*/ 	.short	0x0008
        /*0024*/ 	.byte	0x00, 0xf5, 0x21, 0x00


	//----- nvinfo : EIATTR_KPARAM_INFO
	.align		4
.L_56:
        /*0028*/ 	.byte	0x04, 0x17
        /*002a*/ 	.short	(.L_58 - .L_57)
.L_57:
        /*002c*/ 	.word	0x00000000
        /*0030*/ 	.short	0x0001
        /*0032*/ 	.short	0x0004
        /*0034*/ 	.byte	0x00, 0xf0, 0x11, 0x00


	//----- nvinfo : EIATTR_KPARAM_INFO
	.align		4
.L_58:
        /*0038*/ 	.byte	0x04, 0x17
        /*003a*/ 	.short	(.L_60 - .L_59)
.L_59:
        /*003c*/ 	.word	0x00000000
        /*0040*/ 	.short	0x0000
        /*0042*/ 	.short	0x0000
        /*0044*/ 	.byte	0x00, 0xf0, 0x11, 0x00


	//----- nvinfo : EIATTR_SPARSE_MMA_MASK
	.align		4
.L_60:
        /*0048*/ 	.byte	0x03, 0x50
        /*004a*/ 	.short	0x0000


	//----- nvinfo : EIATTR_MAXREG_COUNT
	.align		4
        /*004c*/ 	.byte	0x03, 0x1b
        /*004e*/ 	.short	0x00ff


	//----- nvinfo : EIATTR_MERCURY_ISA_VERSION
	.align		4
        /*0050*/ 	.byte	0x03, 0x5f
        /*0052*/ 	.short	0x0101


	//----- nvinfo : EIATTR_VRC_CTA_INIT_COUNT
	.align		4
        /*0054*/ 	.byte	0x02, 0x4a
	.zero		1
	.zero		1


	//----- nvinfo : EIATTR_EXIT_INSTR_OFFSETS
	.align		4
        /*0058*/ 	.byte	0x04, 0x1c
        /*005a*/ 	.short	(.L_62 - .L_61)


	//   ....[0]....
.L_61:
        /*005c*/ 	.word	0x000000d0


	//   ....[1]....
        /*0060*/ 	.word	0x00000170


	//----- nvinfo : EIATTR_CBANK_PARAM_SIZE
	.align		4
.L_62:
        /*0064*/ 	.byte	0x03, 0x19
        /*0066*/ 	.short	0x0018


	//----- nvinfo : EIATTR_PARAM_CBANK
	.align		4
        /*0068*/ 	.byte	0x04, 0x0a
        /*006a*/ 	.short	(.L_64 - .L_63)
	.align		4
.L_63:
        /*006c*/ 	.word	index@(.nv.constant0.elMul)
        /*0070*/ 	.short	0x0380
        /*0072*/ 	.short	0x0018


	//----- nvinfo : EIATTR_SW_WAR
	.align		4
.L_64:
        /*0074*/ 	.byte	0x04, 0x36
        /*0076*/ 	.short	(.L_66 - .L_65)
.L_65:
        /*0078*/ 	.word	0x00000008
.L_66:


//--------------------- .nv.info.finishAdvX       --------------------------
	.section	.nv.info.finishAdvX,"",@"SHT_CUDA_INFO"
	.sectionflags	@""
	.align	4


	//----- nvinfo : EIATTR_CUDA_API_VERSION
	.align		4
        /*0000*/ 	.byte	0x04, 0x37
        /*0002*/ 	.short	(.L_68 - .L_67)
.L_67:
        /*0004*/ 	.word	0x00000082


	//----- nvinfo : EIATTR_KPARAM_INFO
	.align		4
.L_68:
        /*0008*/ 	.byte	0x04, 0x17
        /*000a*/ 	.short	(.L_70 - .L_69)
.L_69:
        /*000c*/ 	.word	0x00000000
        /*0010*/ 	.short	0x0003
        /*0012*/ 	.short	0x0010
        /*0014*/ 	.byte	0x00, 0xf5, 0x21, 0x00


	//----- nvinfo : EIATTR_KPARAM_INFO
	.align		4
.L_70:
        /*0018*/ 	.byte	0x04, 0x17
        /*001a*/ 	.short	(.L_72 - .L_71)
.L_71:
        /*001c*/ 	.word	0x00000000
        /*0020*/ 	.short	0x0002
        /*0022*/ 	.short	0x0008
        /*0024*/ 	.byte	0x00, 0xf5, 0x21, 0x00


	//----- nvinfo : EIATTR_KPARAM_INFO
	.align		4
.L_72:
        /*0028*/ 	.byte	0x04, 0x17
        /*002a*/ 	.short	(.L_74 - .L_73)
.L_73:
        /*002c*/ 	.word	0x00000000
        /*0030*/ 	.short	0x0001
        /*0032*/ 	.short	0x0004
        /*0034*/ 	.byte	0x00, 0xf0, 0x11, 0x00


	//----- nvinfo : EIATTR_KPARAM_INFO
	.align		4
.L_74:
        /*0038*/ 	.byte	0x04, 0x17
        /*003a*/ 	.short	(.L_76 - .L_75)
.L_75:
        /*003c*/ 	.word	0x00000000
        /*0040*/ 	.short	0x0000
        /*0042*/ 	.short	0x0000
        /*0044*/ 	.byte	0x00, 0xf0, 0x11, 0x00


	//----- nvinfo : EIATTR_SPARSE_MMA_MASK
	.align		4
.L_76:
        /*0048*/ 	.byte	0x03, 0x50
        /*004a*/ 	.short	0x0000


	//----- nvinfo : EIATTR_MAXREG_COUNT
	.align		4
        /*004c*/ 	.byte	0x03, 0x1b
        /*004e*/ 	.short	0x00ff


	//----- nvinfo : EIATTR_MERCURY_ISA_VERSION
	.align		4
        /*0050*/ 	.byte	0x03, 0x5f
        /*0052*/ 	.short	0x0101


	//----- nvinfo : EIATTR_VRC_CTA_INIT_COUNT
	.align		4
        /*0054*/ 	.byte	0x02, 0x4a
	.zero		1
	.zero		1


	//----- nvinfo : EIATTR_EXIT_INSTR_OFFSETS
	.align		4
        /*0058*/ 	.byte	0x04, 0x1c
        /*005a*/ 	.short	(.L_78 - .L_77)


	//   ....[0]....
.L_77:
        /*005c*/ 	.word	0x000000d0


	//   ....[1]....
        /*0060*/ 	.word	0x000001d0


	//   ....[2]....
        /*0064*/ 	.word	0x00000290


	//   ....[3]....
        /*0068*/ 	.word	0x000002e0


	//----- nvinfo : EIATTR_CRS_STACK_SIZE
	.align		4
.L_78:
        /*006c*/ 	.byte	0x04, 0x1e
        /*006e*/ 	.short	(.L_80 - .L_79)
.L_79:
        /*0070*/ 	.word	0x00000000


	//----- nvinfo : EIATTR_CBANK_PARAM_SIZE
	.align		4
.L_80:
        /*0074*/ 	.byte	0x03, 0x19
        /*0076*/ 	.short	0x0018


	//----- nvinfo : EIATTR_PARAM_CBANK
	.align		4
        /*0078*/ 	.byte	0x04, 0x0a
        /*007a*/ 	.short	(.L_82 - .L_81)
	.align		4
.L_81:
        /*007c*/ 	.word	index@(.nv.constant0.finishAdvX)
        /*0080*/ 	.short	0x0380
        /*0082*/ 	.short	0x0018


	//----- nvinfo : EIATTR_SW_WAR
	.align		4
.L_82:
        /*0084*/ 	.byte	0x04, 0x36
        /*0086*/ 	.short	(.L_84 - .L_83)
.L_83:
        /*0088*/ 	.word	0x00000008
.L_84:


//--------------------- .nv.info.finish_delta     --------------------------
	.section	.nv.info.finish_delta,"",@"SHT_CUDA_INFO"
	.sectionflags	@""
	.align	4


	//----- nvinfo : EIATTR_CUDA_API_VERSION
	.align		4
        /*0000*/ 	.byte	0x04, 0x37
        /*0002*/ 	.short	(.L_86 - .L_85)
.L_85:
        /*0004*/ 	.word	0x00000082


	//----- nvinfo : EIATTR_KPARAM_INFO
	.align		4
.L_86:
        /*0008*/ 	.byte	0x04, 0x17
        /*000a*/ 	.short	(.L_88 - .L_87)
.L_87:
        /*000c*/ 	.word	0x00000000
        /*0010*/ 	.short	0x0004
        /*0012*/ 	.short	0x0018
        /*0014*/ 	.byte	0x00, 0xf5, 0x21, 0x00


	//----- nvinfo : EIATTR_KPARAM_INFO
	.align		4
.L_88:
        /*0018*/ 	.byte	0x04, 0x17
        /*001a*/ 	.short	(.L_90 - .L_89)
.L_89:
        /*001c*/ 	.word	0x00000000
        /*0020*/ 	.short	0x0003
        /*0022*/ 	.short	0x0010
        /*0024*/ 	.byte	0x00, 0xf5, 0x21, 0x00


	//----- nvinfo : EIATTR_KPARAM_INFO
	.align		4
.L_90:
        /*0028*/ 	.byte	0x04, 0x17
        /*002a*/ 	.short	(.L_92 - .L_91)
.L_91:
        /*002c*/ 	.word	0x00000000
        /*0030*/ 	.short	0x0002
        /*0032*/ 	.short	0x0008
        /*0034*/ 	.byte	0x00, 0xf5, 0x21, 0x00


	//----- nvinfo : EIATTR_KPARAM_INFO
	.align		4
.L_92:
        /*0038*/ 	.byte	0x04, 0x17
        /*003a*/ 	.short	(.L_94 - .L_93)
.L_93:
        /*003c*/ 	.word	0x00000000
        /*0040*/ 	.short	0x0001
        /*0042*/ 	.short	0x0004
        /*0044*/ 	.byte	0x00, 0xf0, 0x11, 0x00


	//----- nvinfo : EIATTR_KPARAM_INFO
	.align		4
.L_94:
        /*0048*/ 	.byte	0x04, 0x17
        /*004a*/ 	.short	(.L_96 - .L_95)
.L_95:
        /*004c*/ 	.word	0x00000000
        /*0050*/ 	.short	0x0000
        /*0052*/ 	.short	0x0000
        /*0054*/ 	.byte	0x00, 0xf0, 0x11, 0x00


	//----- nvinfo : EIATTR_SPARSE_MMA_MASK
	.align		4
.L_96:
        /*0058*/ 	.byte	0x03, 0x50
        /*005a*/ 	.short	0x0000


	//----- nvinfo : EIATTR_MAXREG_COUNT
	.align		4
        /*005c*/ 	.byte	0x03, 0x1b
        /*005e*/ 	.short	0x00ff


	//----- nvinfo : EIATTR_MERCURY_ISA_VERSION
	.align		4
        /*0060*/ 	.byte	0x03, 0x5f
        /*0062*/ 	.short	0x0101


	//----- nvinfo : EIATTR_VRC_CTA_INIT_COUNT
	.align		4
        /*0064*/ 	.byte	0x02, 0x4a
	.zero		1
	.zero		1


	//----- nvinfo : EIATTR_EXIT_INSTR_OFFSETS
	.align		4
        /*0068*/ 	.byte	0x04, 0x1c
        /*006a*/ 	.short	(.L_98 - .L_97)


	//   ....[0]....
.L_97:
        /*006c*/ 	.word	0x000000d0


	//   ....[1]....
        /*0070*/ 	.word	0x000001b0


	//----- nvinfo : EIATTR_CBANK_PARAM_SIZE
	.align		4
.L_98:
        /*0074*/ 	.byte	0x03, 0x19
        /*0076*/ 	.short	0x0020


	//----- nvinfo : EIATTR_PARAM_CBANK
	.align		4
        /*0078*/ 	.byte	0x04, 0x0a
        /*007a*/ 	.short	(.L_100 - .L_99)
	.align		4
.L_99:
        /*007c*/ 	.word	index@(.nv.constant0.finish_delta)
        /*0080*/ 	.short	0x0380
        /*0082*/ 	.short	0x0020


	//----- nvinfo : EIATTR_SW_WAR
	.align		4
.L_100:
        /*0084*/ 	.byte	0x04, 0x36
        /*0086*/ 	.short	(.L_102 - .L_101)
.L_101:
        /*0088*/ 	.word	0x00000008
.L_102:


//--------------------- .nv.info.fill_cols        --------------------------
	.section	.nv.info.fill_cols,"",@"SHT_CUDA_INFO"
	.sectionflags	@""
	.align	4


	//----- nvinfo : EIATTR_CUDA_API_VERSION
	.align		4
        /*0000*/ 	.byte	0x04, 0x37
        /*0002*/ 	.short	(.L_104 - .L_103)
.L_103:
        /*0004*/ 	.word	0x00000082


	//----- nvinfo : EIATTR_KPARAM_INFO
	.align		4
.L_104:
        /*0008*/ 	.byte	0x04, 0x17
        /*000a*/ 	.short	(.L_106 - .L_105)
.L_105:
        /*000c*/ 	.word	0x00000000
        /*0010*/ 	.short	0x0003
        /*0012*/ 	.short	0x0010
        /*0014*/ 	.byte	0x00, 0xf5, 0x21, 0x00


	//----- nvinfo : EIATTR_KPARAM_INFO
	.align		4
.L_106:
        /*0018*/ 	.byte	0x04, 0x17
        /*001a*/ 	.short	(.L_108 - .L_107)
.L_107:
        /*001c*/ 	.word	0x00000000
        /*0020*/ 	.short	0x0002
        /*0022*/ 	.short	0x0008
        /*0024*/ 	.byte	0x00, 0xf5, 0x21, 0x00


	//----- nvinfo : EIATTR_KPARAM_INFO
	.align		4
.L_108:
        /*0028*/ 	.byte	0x04, 0x17
        /*002a*/ 	.short	(.L_110 - .L_109)
.L_109:
        /*002c*/ 	.word	0x00000000
        /*0030*/ 	.short	0x0001
        /*0032*/ 	.short	0x0004
        /*0034*/ 	.byte	0x00, 0xf0, 0x11, 0x00


	//----- nvinfo : EIATTR_KPARAM_INFO
	.align		4
.L_110:
        /*0038*/ 	.byte	0x04, 0x17
        /*003a*/ 	.short	(.L_112 - .L_111)
.L_111:
        /*003c*/ 	.word	0x00000000
        /*0040*/ 	.short	0x0000
        /*0042*/ 	.short	0x0000
        /*0044*/ 	.byte	0x00, 0xf0, 0x11, 0x00


	//----- nvinfo : EIATTR_SPARSE_MMA_MASK
	.align		4
.L_112:
        /*0048*/ 	.byte	0x03, 0x50
        /*004a*/ 	.short	0x0000


	//----- nvinfo : EIATTR_MAXREG_COUNT
	.align		4
        /*004c*/ 	.byte	0x03, 0x1b
        /*004e*/ 	.short	0x00ff


	//----- nvinfo : EIATTR_MERCURY_ISA_VERSION
	.align		4
        /*0050*/ 	.byte	0x03, 0x5f
        /*0052*/ 	.short	0x0101


	//----- nvinfo : EIATTR_VRC_CTA_INIT_COUNT
	.align		4
        /*0054*/ 	.byte	0x02, 0x4a
	.zero		1
	.zero		1


	//----- nvinfo : EIATTR_EXIT_INSTR_OFFSETS
	.align		4
        /*0058*/ 	.byte	0x04, 0x1c
        /*005a*/ 	.short	(.L_114 - .L_113)


	//   ....[0]....
.L_113:
        /*005c*/ 	.word	0x000000d0


	//   ....[1]....
        /*0060*/ 	.word	0x00000150


	//----- nvinfo : EIATTR_CBANK_PARAM_SIZE
	.align		4
.L_114:
        /*0064*/ 	.byte	0x03, 0x19
        /*0066*/ 	.short	0x0018


	//----- nvinfo : EIATTR_PARAM_CBANK
	.align		4
        /*0068*/ 	.byte	0x04, 0x0a
        /*006a*/ 	.short	(.L_116 - .L_115)
	.align		4
.L_115:
        /*006c*/ 	.word	index@(.nv.constant0.fill_cols)
        /*0070*/ 	.short	0x0380
        /*0072*/ 	.short	0x0018


	//----- nvinfo : EIATTR_SW_WAR
	.align		4
.L_116:
        /*0074*/ 	.byte	0x04, 0x36
        /*0076*/ 	.short	(.L_118 - .L_117)
.L_117:
        /*0078*/ 	.word	0x00000008
.L_118:


//--------------------- .nv.info.tanhActivation   --------------------------
	.section	.nv.info.tanhActivation,"",@"SHT_CUDA_INFO"
	.sectionflags	@""
	.align	4


	//----- nvinfo : EIATTR_CUDA_API_VERSION
	.align		4
        /*0000*/ 	.byte	0x04, 0x37
        /*0002*/ 	.short	(.L_120 - .L_119)
.L_119:
        /*0004*/ 	.word	0x00000082


	//----- nvinfo : EIATTR_KPARAM_INFO
	.align		4
.L_120:
        /*0008*/ 	.byte	0x04, 0x17
        /*000a*/ 	.short	(.L_122 - .L_121)
.L_121:
        /*000c*/ 	.word	0x00000000
        /*0010*/ 	.short	0x0002
        /*0012*/ 	.short	0x0008
        /*0014*/ 	.byte	0x00, 0xf5, 0x21, 0x00


	//----- nvinfo : EIATTR_KPARAM_INFO
	.align		4
.L_122:
        /*0018*/ 	.byte	0x04, 0x17
        /*001a*/ 	.short	(.L_124 - .L_123)
.L_123:
        /*001c*/ 	.word	0x00000000
        /*0020*/ 	.short	0x0001
        /*0022*/ 	.short	0x0004
        /*0024*/ 	.byte	0x00, 0xf0, 0x11, 0x00


	//----- nvinfo : EIATTR_KPARAM_INFO
	.align		4
.L_124:
        /*0028*/ 	.byte	0x04, 0x17
        /*002a*/ 	.short	(.L_126 - .L_125)
.L_125:
        /*002c*/ 	.word	0x00000000
        /*0030*/ 	.short	0x0000
        /*0032*/ 	.short	0x0000
        /*0034*/ 	.byte	0x00, 0xf0, 0x11, 0x00


	//----- nvinfo : EIATTR_SPARSE_MMA_MASK
	.align		4
.L_126:
        /*0038*/ 	.byte	0x03, 0x50
        /*003a*/ 	.short	0x0000


	//----- nvinfo : EIATTR_MAXREG_COUNT
	.align		4
        /*003c*/ 	.byte	0x03, 0x1b
        /*003e*/ 	.short	0x00ff


	//----- nvinfo : EIATTR_MERCURY_ISA_VERSION
	.align		4
        /*0040*/ 	.byte	0x03, 0x5f
        /*0042*/ 	.short	0x0101


	//----- nvinfo : EIATTR_VRC_CTA_INIT_COUNT
	.align		4
        /*0044*/ 	.byte	0x02, 0x4a
	.zero		1
	.zero		1


	//----- nvinfo : EIATTR_EXIT_INSTR_OFFSETS
	.align		4
        /*0048*/ 	.byte	0x04, 0x1c
        /*004a*/ 	.short	(.L_128 - .L_127)


	//   ....[0]....
.L_127:
        /*004c*/ 	.word	0x000000d0


	//   ....[1]....
        /*0050*/ 	.word	0x00000190


	//   ....[2]....
        /*0054*/ 	.word	0x000001f0


	//   ....[3]....
        /*0058*/ 	.word	0x00000300


	//----- nvinfo : EIATTR_CBANK_PARAM_SIZE
	.align		4
.L_128:
        /*005c*/ 	.byte	0x03, 0x19
        /*005e*/ 	.short	0x0010


	//----- nvinfo : EIATTR_PARAM_CBANK
	.align		4
        /*0060*/ 	.byte	0x04, 0x0a
        /*0062*/ 	.short	(.L_130 - .L_129)
	.align		4
.L_129:
        /*0064*/ 	.word	index@(.nv.constant0.tanhActivation)
        /*0068*/ 	.short	0x0380
        /*006a*/ 	.short	0x0010


	//----- nvinfo : EIATTR_SW_WAR
	.align		4
.L_130:
        /*006c*/ 	.byte	0x04, 0x36
        /*006e*/ 	.short	(.L_132 - .L_131)
.L_131:
        /*0070*/ 	.word	0x00000008
.L_132:


//--------------------- .nv.info.tanhGradientDropout --------------------------
	.section	.nv.info.tanhGradientDropout,"",@"SHT_CUDA_INFO"
	.sectionflags	@""
	.align	4


	//----- nvinfo : EIATTR_CUDA_API_VERSION
	.align		4
        /*0000*/ 	.byte	0x04, 0x37
        /*0002*/ 	.short	(.L_134 - .L_133)
.L_133:
        /*0004*/ 	.word	0x00000082


	//----- nvinfo : EIATTR_KPARAM_INFO
	.align		4
.L_134:
        /*0008*/ 	.byte	0x04, 0x17
        /*000a*/ 	.short	(.L_136 - .L_135)
.L_135:
        /*000c*/ 	.word	0x00000000
        /*0010*/ 	.short	0x0005
        /*0012*/ 	.short	0x001c
        /*0014*/ 	.byte	0x00, 0xf0, 0x11, 0x00


	//----- nvinfo : EIATTR_KPARAM_INFO
	.align		4
.L_136:
        /*0018*/ 	.byte	0x04, 0x17
        /*001a*/ 	.short	(.L_138 - .L_137)
.L_137:
        /*001c*/ 	.word	0x00000000
        /*0020*/ 	.short	0x0004
        /*0022*/ 	.short	0x0018
        /*0024*/ 	.byte	0x00, 0xf0, 0x11, 0x00


	//----- nvinfo : EIATTR_KPARAM_INFO
	.align		4
.L_138:
        /*0028*/ 	.byte	0x04, 0x17
        /*002a*/ 	.short	(.L_140 - .L_139)
.L_139:
        /*002c*/ 	.word	0x00000000
        /*0030*/ 	.short	0x0003
        /*0032*/ 	.short	0x0010
        /*0034*/ 	.byte	0x00, 0xf5, 0x21, 0x00


	//----- nvinfo : EIATTR_KPARAM_INFO
	.align		4
.L_140:
        /*0038*/ 	.byte	0x04, 0x17
        /*003a*/ 	.short	(.L_142 - .L_141)
.L_141:
        /*003c*/ 	.word	0x00000000
        /*0040*/ 	.short	0x0002
        /*0042*/ 	.short	0x0008
        /*0044*/ 	.byte	0x00, 0xf5, 0x21, 0x00


	//----- nvinfo : EIATTR_KPARAM_INFO
	.align		4
.L_142:
        /*0048*/ 	.byte	0x04, 0x17
        /*004a*/ 	.short	(.L_144 - .L_143)
.L_143:
        /*004c*/ 	.word	0x00000000
        /*0050*/ 	.short	0x0001
        /*0052*/ 	.short	0x0004
        /*0054*/ 	.byte	0x00, 0xf0, 0x11, 0x00


	//----- nvinfo : EIATTR_KPARAM_INFO
	.align		4
.L_144:
        /*0058*/ 	.byte	0x04, 0x17
        /*005a*/ 	.short	(.L_146 - .L_145)
.L_145:
        /*005c*/ 	.word	0x00000000
        /*0060*/ 	.short	0x0000
        /*0062*/ 	.short	0x0000
        /*0064*/ 	.byte	0x00, 0xf0, 0x11, 0x00


	//----- nvinfo : EIATTR_SPARSE_MMA_MASK
	.align		4
.L_146:
        /*0068*/ 	.byte	0x03, 0x50
        /*006a*/ 	.short	0x0000


	//----- nvinfo : EIATTR_MAXREG_COUNT
	.align		4
        /*006c*/ 	.byte	0x03, 0x1b
        /*006e*/ 	.short	0x00ff


	//----- nvinfo : EIATTR_MERCURY_ISA_VERSION
	.align		4
        /*0070*/ 	.byte	0x03, 0x5f
        /*0072*/ 	.short	0x0101


	//----- nvinfo : EIATTR_VRC_CTA_INIT_COUNT
	.align		4
        /*0074*/ 	.byte	0x02, 0x4a
	.zero		1
	.zero		1


	//----- nvinfo : EIATTR_EXIT_INSTR_OFFSETS
	.align		4
        /*0078*/ 	.byte	0x04, 0x1c
        /*007a*/ 	.short	(.L_148 - .L_147)


	//   ....[0]....
.L_147:
        /*007c*/ 	.word	0x000000d0


	//   ....[1]....
        /*0080*/ 	.word	0x00000290


	//   ....[2]....
        /*0084*/ 	.word	0x00000370


	//   ....[3]....
        /*0088*/ 	.word	0x00000400


	//   ....[4]....
        /*008c*/ 	.word	0x00000570


	//----- nvinfo : EIATTR_CBANK_PARAM_SIZE
	.align		4
.L_148:
        /*0090*/ 	.byte	0x03, 0x19
        /*0092*/ 	.short	0x0020


	//----- nvinfo : EIATTR_PARAM_CBANK
	.align		4
        /*0094*/ 	.byte	0x04, 0x0a
        /*0096*/ 	.short	(.L_150 - .L_149)
	.align		4
.L_149:
        /*0098*/ 	.word	index@(.nv.constant0.tanhGradientDropout)
        /*009c*/ 	.short	0x0380
        /*009e*/ 	.short	0x0020


	//----- nvinfo : EIATTR_SW_WAR
	.align		4
.L_150:
        /*00a0*/ 	.byte	0x04, 0x36
        /*00a2*/ 	.short	(.L_152 - .L_151)
.L_151:
        /*00a4*/ 	.word	0x00000008
.L_152:


//--------------------- .nv.info.tanhGradient     --------------------------
	.section	.nv.info.tanhGradient,"",@"SHT_CUDA_INFO"
	.sectionflags	@""
	.align	4


	//----- nvinfo : EIATTR_CUDA_API_VERSION
	.align		4
        /*0000*/ 	.byte	0x04, 0x37
        /*0002*/ 	.short	(.L_154 - .L_153)
.L_153:
        /*0004*/ 	.word	0x00000082


	//----- nvinfo : EIATTR_KPARAM_INFO
	.align		4
.L_154:
        /*0008*/ 	.byte	0x04, 0x17
        /*000a*/ 	.short	(.L_156 - .L_155)
.L_155:
        /*000c*/ 	.word	0x00000000
        /*0010*/ 	.short	0x0003
        /*0012*/ 	.short	0x0010
        /*0014*/ 	.byte	0x00, 0xf5, 0x21, 0x00


	//----- nvinfo : EIATTR_KPARAM_INFO
	.align		4
.L_156:
        /*0018*/ 	.byte	0x04, 0x17
        /*001a*/ 	.short	(.L_158 - .L_157)
.L_157:
        /*001c*/ 	.word	0x00000000
        /*0020*/ 	.short	0x0002
        /*0022*/ 	.short	0x0008
        /*0024*/ 	.byte	0x00, 0xf5, 0x21, 0x00


	//----- nvinfo : EIATTR_KPARAM_INFO
	.align		4
.L_158:
        /*0028*/ 	.byte	0x04, 0x17
        /*002a*/ 	.short	(.L_160 - .L_159)
.L_159:
        /*002c*/ 	.word	0x00000000
        /*0030*/ 	.short	0x0001
        /*0032*/ 	.short	0x0004
        /*0034*/ 	.byte	0x00, 0xf0, 0x11, 0x00


	//----- nvinfo : EIATTR_KPARAM_INFO
	.align		4
.L_160:
        /*0038*/ 	.byte	0x04, 0x17
        /*003a*/ 	.short	(.L_162 - .L_161)
.L_161:
        /*003c*/ 	.word	0x00000000
        /*0040*/ 	.short	0x0000
        /*0042*/ 	.short	0x0000
        /*0044*/ 	.byte	0x00, 0xf0, 0x11, 0x00


	//----- nvinfo : EIATTR_SPARSE_MMA_MASK
	.align		4
.L_162:
        /*0048*/ 	.byte	0x03, 0x50
        /*004a*/ 	.short	0x0000


	//----- nvinfo : EIATTR_MAXREG_COUNT
	.align		4
        /*004c*/ 	.byte	0x03, 0x1b
        /*004e*/ 	.short	0x00ff


	//----- nvinfo : EIATTR_MERCURY_ISA_VERSION
	.align		4
        /*0050*/ 	.byte	0x03, 0x5f
        /*0052*/ 	.short	0x0101


	//----- nvinfo : EIATTR_VRC_CTA_INIT_COUNT
	.align		4
        /*0054*/ 	.byte	0x02, 0x4a
	.zero		1
	.zero		1


	//----- nvinfo : EIATTR_EXIT_INSTR_OFFSETS
	.align		4
        /*0058*/ 	.byte	0x04, 0x1c
        /*005a*/ 	.short	(.L_164 - .L_163)


	//   ....[0]....
.L_163:
        /*005c*/ 	.word	0x000000d0


	//   ....[1]....
        /*0060*/ 	.word	0x000001c0


	//   ....[2]....
        /*0064*/ 	.word	0x00000250


	//   ....[3]....
        /*0068*/ 	.word	0x000003c0


	//----- nvinfo : EIATTR_CBANK_PARAM_SIZE
	.align		4
.L_164:
        /*006c*/ 	.byte	0x03, 0x19
        /*006e*/ 	.short	0x0018


	//----- nvinfo : EIATTR_PARAM_CBANK
	.align		4
        /*0070*/ 	.byte	0x04, 0x0a
        /*0072*/ 	.short	(.L_166 - .L_165)
	.align		4
.L_165:
        /*0074*/ 	.word	index@(.nv.constant0.tanhGradient)
        /*0078*/ 	.short	0x0380
        /*007a*/ 	.short	0x0018


	//----- nvinfo : EIATTR_SW_WAR
	.align		4
.L_166:
        /*007c*/ 	.byte	0x04, 0x36
        /*007e*/ 	.short	(.L_168 - .L_167)
.L_167:
        /*0080*/ 	.word	0x00000008
.L_168:


//--------------------- .nv.callgraph             --------------------------
	.section	.nv.callgraph,"",@"SHT_CUDA_CALLGRAPH"
	.align	4
	.sectionentsize	8
	.align		4
        /*0000*/ 	.word	0x00000000
	.align		4
        /*0004*/ 	.word	0xffffffff
	.align		4
        /*0008*/ 	.word	0x00000000
	.align		4
        /*000c*/ 	.word	0xfffffffe
	.align		4
        /*0010*/ 	.word	0x00000000
	.align		4
        /*0014*/ 	.word	0xfffffffd
	.align		4
        /*0018*/ 	.word	0x00000000
	.align		4
        /*001c*/ 	.word	0xfffffffc


//--------------------- .nv.constant4             --------------------------
	.section	.nv.constant4,"a",@progbits
	.align	8
	.align		8
.nv.constant4:
        /*0000*/ 	.dword	precalc_xorwow_matrix
	.align		8
        /*0008*/ 	.dword	precalc_xorwow_offset_matrix
	.align		8
        /*0010*/ 	.dword	mrg32k3aM1
	.align		8
        /*0018*/ 	.dword	mrg32k3aM2
	.align		8
        /*0020*/ 	.dword	mrg32k3aM1SubSeq
	.align		8
        /*0028*/ 	.dword	mrg32k3aM2SubSeq
	.align		8
        /*0030*/ 	.dword	mrg32k3aM1Seq
	.align		8
        /*0038*/ 	.dword	mrg32k3aM2Seq


//--------------------- .nv.constant3             --------------------------
	.section	.nv.constant3,"a",@progbits
	.align	8
.nv.constant3:
	.type		__cr_lgamma_table,@object
	.size		__cr_lgamma_table,(.L_8 - __cr_lgamma_table)
__cr_lgamma_table:
        /*0000*/ 	.byte	0x00, 0x00, 0x00, 0x00, 0x00, 0x00, 0x00, 0x00, 0x00, 0x00, 0x00, 0x00, 0x00, 0x00, 0x00, 0x00
        /*0010*/ 	.byte	0xef, 0x39, 0xfa, 0xfe, 0x42, 0x2e, 0xe6, 0x3f, 0x02, 0x20, 0x2a, 0xfa, 0x0b, 0xab, 0xfc, 0x3f
        /*0020*/ 	.byte	0xf9, 0x2c, 0x92, 0x7c, 0xa7, 0x6c, 0x09, 0x40, 0xc9, 0x79, 0x44, 0x3c, 0x64, 0x26, 0x13, 0x40
        /*0030*/ 	.byte	0xca, 0x01, 0xcf, 0x3a, 0x27, 0x51, 0x1a, 0x40, 0x30, 0xcc, 0x2d, 0xf3, 0xe1, 0x0c, 0x21, 0x40
        /*0040*/ 	.byte	0x0d, 0xb7, 0xfc, 0x82, 0x8e, 0x35, 0x25, 0x40
.L_8:


//--------------------- .text.elMul               --------------------------
	.section	.text.elMul,"ax",@progbits
	.align	128
        .global         elMul
        .type           elMul,@function
        .size           elMul,(.L_x_9 - elMul)
        .other          elMul,@"STO_CUDA_ENTRY STV_DEFAULT"
elMul:
.text.elMul:
[----:B------:R-:W-:Y:S01]  /*0000*/  LDC R1, c[0x0][0x37c] ;  /* 0x0000df00ff017b82 */ /* 0x000fe20000000800 */
[----:B------:R-:W0:Y:S07]  /*0010*/  S2R R2, SR_TID.Y ;  /* 0x0000000000027919 */ /* 0x000e2e0000002200 */
[----:B------:R-:W1:Y:S01]  /*0020*/  LDC R0, c[0x0][0x360] ;  /* 0x0000d800ff007b82 */ /* 0x000e620000000800 */
[----:B------:R-:W2:Y:S01]  /*0030*/  LDCU.64 UR6, c[0x0][0x380] ;  /* 0x00007000ff0677ac */ /* 0x000ea20008000a00 */
[----:B------:R-:W1:Y:S06]  /*0040*/  S2R R5, SR_TID.X ;  /* 0x0000000000057919 */ /* 0x000e6c0000002100 */
[----:B------:R-:W0:Y:S08]  /*0050*/  S2UR UR5, SR_CTAID.Y ;  /* 0x00000000000579c3 */ /* 0x000e300000002600 */
[----:B------:R-:W0:Y:S08]  /*0060*/  LDC R3, c[0x0][0x364] ;  /* 0x0000d900ff037b82 */ /* 0x000e300000000800 */
[----:B------:R-:W1:Y:S01]  /*0070*/  S2UR UR4, SR_CTAID.X ;  /* 0x00000000000479c3 */ /* 0x000e620000002500 */
[----:B0-----:R-:W-:-:S05]  /*0080*/  IMAD R3, R3, UR5, R2 ;  /* 0x0000000503037c24 */ /* 0x001fca000f8e0202 */
[----:B--2---:R-:W-:Y:S01]  /*0090*/  ISETP.GE.AND P0, PT, R3, UR7, PT ;  /* 0x0000000703007c0c */ /* 0x004fe2000bf06270 */
[----:B-1----:R-:W-:-:S04]  /*00a0*/  IMAD R0, R0, UR4, R5 ;  /* 0x0000000400007c24 */ /* 0x002fc8000f8e0205 */
[----:B------:R-:W-:Y:S01]  /*00b0*/  IMAD R7, R3, UR6, R0 ;  /* 0x0000000603077c24 */ /* 0x000fe2000f8e0200 */
[----:B------:R-:W-:-:S13]  /*00c0*/  ISETP.GE.OR P0, PT, R0, UR6, P0 ;  /* 0x0000000600007c0c */ /* 0x000fda0008706670 */
[----:B------:R-:W-:Y:S05]  /*00d0*/  @P0 EXIT ;  /* 0x000000000000094d */ /* 0x000fea0003800000 */
[----:B------:R-:W0:Y:S01]  /*00e0*/  LDC.64 R4, c[0x0][0x390] ;  /* 0x0000e400ff047b82 */ /* 0x000e220000000a00 */
[----:B------:R-:W1:Y:S07]  /*00f0*/  LDCU.64 UR4, c[0x0][0x358] ;  /* 0x00006b00ff0477ac */ /* 0x000e6e0008000a00 */
[----:B------:R-:W2:Y:S01]  /*0100*/  LDC.64 R2, c[0x0][0x388] ;  /* 0x0000e200ff027b82 */ /* 0x000ea20000000a00 */
[----:B0-----:R-:W-:-:S06]  /*0110*/  IMAD.WIDE R4, R7, 0x4, R4 ;  /* 0x0000000407047825 */ /* 0x001fcc00078e0204 */
[----:B-1----:R-:W3:Y:S01]  /*0120*/  LDG.E R5, desc[UR4][R4.64] ;  /* 0x0000000404057981 */ /* 0x002ee2000c1e1900 */
[----:B--2---:R-:W-:-:S05]  /*0130*/  IMAD.WIDE R2, R7, 0x4, R2 ;  /* 0x0000000407027825 */ /* 0x004fca00078e0202 */
[----:B------:R-:W3:Y:S02]  /*0140*/  LDG.E R0, desc[UR4][R2.64] ;  /* 0x0000000402007981 */ /* 0x000ee4000c1e1900 */
[----:B---3--:R-:W-:-:S05]  /*0150*/  FMUL R7, R0, R5 ;  /* 0x0000000500077220 */ /* 0x008fca0000400000 */
[----:B------:R-:W-:Y:S01]  /*0160*/  STG.E desc[UR4][R2.64], R7 ;  /* 0x0000000702007986 */ /* 0x000fe2000c101904 */
[----:B------:R-:W-:Y:S05]  /*0170*/  EXIT ;  /* 0x000000000000794d */ /* 0x000fea0003800000 */
.L_x_0:
[----:B------:R-:W-:-:S00]  /*0180*/  BRA `(.L_x_0) ;  /* 0xfffffffc00fc7947 */ /* 0x000fc0000383ffff */
[----:B------:R-:W-:-:S00]  /*0190*/  NOP ;  /* 0x0000000000007918 */ /* 0x000fc00000000000 */
        /* <DEDUP_REMOVED lines=14> */
.L_x_9:


//--------------------- .text.finishAdvX          --------------------------
	.section	.text.finishAdvX,"ax",@progbits
	.align	128
        .global         finishAdvX
        .type           finishAdvX,@function
        .size           finishAdvX,(.L_x_10 - finishAdvX)
        .other          finishAdvX,@"STO_CUDA_ENTRY STV_DEFAULT"
finishAdvX:
.text.finishAdvX:
        /* <DEDUP_REMOVED lines=15> */
[----:B------:R-:W1:Y:S01]  /*00f0*/  LDCU.64 UR4, c[0x0][0x358] ;  /* 0x00006b00ff0477ac */ /* 0x000e620008000a00 */
[----:B0-----:R-:W-:-:S05]  /*0100*/  IMAD.WIDE R2, R7, 0x4, R2 ;  /* 0x0000000407027825 */ /* 0x001fca00078e0202 */
[----:B-1----:R-:W2:Y:S02]  /*0110*/  LDG.E R0, desc[UR4][R2.64] ;  /* 0x0000000402007981 */ /* 0x002ea4000c1e1900 */
[----:B--2---:R-:W-:-:S13]  /*0120*/  FSETP.GEU.AND P0, PT, R0, RZ, PT ;  /* 0x000000ff0000720b */ /* 0x004fda0003f0e000 */
[----:B------:R-:W-:Y:S05]  /*0130*/  @P0 BRA `(.L_x_1) ;  /* 0x0000000000280947 */ /* 0x000fea0003800000 */
[----:B------:R-:W0:Y:S02]  /*0140*/  LDC.64 R4, c[0x0][0x388] ;  /* 0x0000e200ff047b82 */ /* 0x000e240000000a00 */
[----:B0-----:R-:W-:-:S06]  /*0150*/  IMAD.WIDE R4, R7, 0x4, R4 ;  /* 0x0000000407047825 */ /* 0x001fcc00078e0204 */
[----:B------:R-:W2:Y:S01]  /*0160*/  LDG.E R4, desc[UR4][R4.64] ;  /* 0x0000000404047981 */ /* 0x000ea2000c1e1900 */
[----:B------:R-:W-:Y:S01]  /*0170*/  UMOV UR6, 0xeb1c432d ;  /* 0xeb1c432d00067882 */ /* 0x000fe20000000000 */
[----:B------:R-:W-:Y:S01]  /*0180*/  UMOV UR7, 0x3f0a36e2 ;  /* 0x3f0a36e200077882 */ /* 0x000fe20000000000 */
[----:B--2---:R-:W0:Y:S02]  /*0190*/  F2F.F64.F32 R6, R4 ;  /* 0x0000000400067310 */ /* 0x004e240000201800 */
[----:B0-----:R-:W-:-:S10]  /*01a0*/  DADD R6, R6, -UR6 ;  /* 0x8000000606067e29 */ /* 0x001fd40008000000 */
[----:B------:R-:W0:Y:S02]  /*01b0*/  F2F.F32.F64 R7, R6 ;  /* 0x0000000600077310 */ /* 0x000e240000301000 */
[----:B0-----:R-:W-:Y:S01]  /*01c0*/  STG.E desc[UR4][R2.64], R7 ;  /* 0x0000000702007986 */ /* 0x001fe2000c101904 */
[----:B------:R-:W-:Y:S05]  /*01d0*/  EXIT ;  /* 0x000000000000794d */ /* 0x000fea0003800000 */
.L_x_1:
[----:B------:R-:W-:-:S13]  /*01e0*/  FSETP.GT.AND P0, PT, R0, RZ, PT ;  /* 0x000000ff0000720b */ /* 0x000fda0003f04000 */
[----:B------:R-:W-:Y:S05]  /*01f0*/  @!P0 BRA `(.L_x_2) ;  /* 0x0000000000288947 */ /* 0x000fea0003800000 */
[----:B------:R-:W0:Y:S02]  /*0200*/  LDC.64 R4, c[0x0][0x388] ;  /* 0x0000e200ff047b82 */ /* 0x000e240000000a00 */
[----:B0-----:R-:W-:-:S06]  /*0210*/  IMAD.WIDE R6, R7, 0x4, R4 ;  /* 0x0000000407067825 */ /* 0x001fcc00078e0204 */
[----:B------:R-:W2:Y:S01]  /*0220*/  LDG.E R6, desc[UR4][R6.64] ;  /* 0x0000000406067981 */ /* 0x000ea2000c1e1900 */
[----:B------:R-:W-:Y:S01]  /*0230*/  UMOV UR6, 0xeb1c432d ;  /* 0xeb1c432d00067882 */ /* 0x000fe20000000000 */
[----:B------:R-:W-:Y:S01]  /*0240*/  UMOV UR7, 0x3f0a36e2 ;  /* 0x3f0a36e200077882 */ /* 0x000fe20000000000 */
[----:B--2---:R-:W0:Y:S02]  /*0250*/  F2F.F64.F32 R4, R6 ;  /* 0x0000000600047310 */ /* 0x004e240000201800 */
[----:B0-----:R-:W-:-:S10]  /*0260*/  DADD R4, R4, UR6 ;  /* 0x0000000604047e29 */ /* 0x001fd40008000000 */
[----:B------:R-:W0:Y:S02]  /*0270*/  F2F.F32.F64 R5, R4 ;  /* 0x0000000400057310 */ /* 0x000e240000301000 */
[----:B0-----:R-:W-:Y:S01]  /*0280*/  STG.E desc[UR4][R2.64], R5 ;  /* 0x0000000502007986 */ /* 0x001fe2000c101904 */
[----:B------:R-:W-:Y:S05]  /*0290*/  EXIT ;  /* 0x000000000000794d */ /* 0x000fea0003800000 */
.L_x_2:
[----:B------:R-:W0:Y:S02]  /*02a0*/  LDC.64 R4, c[0x0][0x388] ;  /* 0x0000e200ff047b82 */ /* 0x000e240000000a00 */
[----:B0-----:R-:W-:-:S06]  /*02b0*/  IMAD.WIDE R4, R7, 0x4, R4 ;  /* 0x0000000407047825 */ /* 0x001fcc00078e0204 */
[----:B------:R-:W2:Y:S04]  /*02c0*/  LDG.E R5, desc[UR4][R4.64] ;  /* 0x0000000404057981 */ /* 0x000ea8000c1e1900 */
[----:B--2---:R-:W-:Y:S01]  /*02d0*/  STG.E desc[UR4][R2.64], R5 ;  /* 0x0000000502007986 */ /* 0x004fe2000c101904 */
[----:B------:R-:W-:Y:S05]  /*02e0*/  EXIT ;  /* 0x000000000000794d */ /* 0x000fea0003800000 */
.L_x_3:
        /* <DEDUP_REMOVED lines=9> */
.L_x_10:


//--------------------- .text.finish_delta        --------------------------
	.section	.text.finish_delta,"ax",@progbits
	.align	128
        .global         finish_delta
        .type           finish_delta,@function
        .size           finish_delta,(.L_x_11 - finish_delta)
        .other          finish_delta,@"STO_CUDA_ENTRY STV_DEFAULT"
finish_delta:
.text.finish_delta:
        /* <DEDUP_REMOVED lines=16> */
[----:B------:R-:W2:Y:S08]  /*0100*/  LDC.64 R4, c[0x0][0x390] ;  /* 0x0000e400ff047b82 */ /* 0x000eb00000000a00 */
[----:B------:R-:W3:Y:S01]  /*0110*/  LDC.64 R6, c[0x0][0x398] ;  /* 0x0000e600ff067b82 */ /* 0x000ee20000000a00 */
[----:B0-----:R-:W-:-:S06]  /*0120*/  IMAD.WIDE R2, R9, 0x4, R2 ;  /* 0x0000000409027825 */ /* 0x001fcc00078e0202 */
[----:B-1----:R-:W4:Y:S01]  /*0130*/  LDG.E R2, desc[UR4][R2.64] ;  /* 0x0000000402027981 */ /* 0x002f22000c1e1900 */
[----:B--2---:R-:W-:-:S06]  /*0140*/  IMAD.WIDE R4, R9, 0x4, R4 ;  /* 0x0000000409047825 */ /* 0x004fcc00078e0204 */
[----:B------:R-:W4:Y:S01]  /*0150*/  LDG.E R5, desc[UR4][R4.64] ;  /* 0x0000000404057981 */ /* 0x000f22000c1e1900 */
[----:B------:R-:W-:Y:S02]  /*0160*/  HFMA2 R11, -RZ, RZ, 1.875, 0 ;  /* 0x3f800000ff0b7431 */ /* 0x000fe400000001ff */
[----:B---3--:R-:W-:-:S04]  /*0170*/  IMAD.WIDE R6, R9, 0x4, R6 ;  /* 0x0000000409067825 */ /* 0x008fc800078e0206 */
[----:B----4-:R-:W-:-:S05]  /*0180*/  FADD R0, R2, -R5 ;  /* 0x8000000502007221 */ /* 0x010fca0000000000 */
[----:B------:R-:W-:-:S05]  /*0190*/  LOP3.LUT R9, R11, 0x80000000, R0, 0xb8, !PT ;  /* 0x800000000b097812 */ /* 0x000fca00078eb800 */
[----:B------:R-:W-:Y:S01]  /*01a0*/  STG.E desc[UR4][R6.64], R9 ;  /* 0x0000000906007986 */ /* 0x000fe2000c101904 */
[----:B------:R-:W-:Y:S05]  /*01b0*/  EXIT ;  /* 0x000000000000794d */ /* 0x000fea0003800000 */
.L_x_4:
        /* <DEDUP_REMOVED lines=12> */
.L_x_11:


//--------------------- .text.fill_cols           --------------------------
	.section	.text.fill_cols,"ax",@progbits
	.align	128
        .global         fill_cols
        .type           fill_cols,@function
        .size           fill_cols,(.L_x_12 - fill_cols)
        .other          fill_cols,@"STO_CUDA_ENTRY STV_DEFAULT"
fill_cols:
.text.fill_cols:
        /* <DEDUP_REMOVED lines=16> */
[----:B0-----:R-:W-:-:S06]  /*0100*/  IMAD.WIDE.U32 R2, R5, 0x4, R2 ;  /* 0x0000000405027825 */ /* 0x001fcc00078e0002 */
[----:B------:R-:W0:Y:S01]  /*0110*/  LDC.64 R4, c[0x0][0x388] ;  /* 0x0000e200ff047b82 */ /* 0x000e220000000a00 */
[----:B-1----:R-:W2:Y:S01]  /*0120*/  LDG.E R3, desc[UR4][R2.64] ;  /* 0x0000000402037981 */ /* 0x002ea2000c1e1900 */
[----:B0-----:R-:W-:-:S05]  /*0130*/  IMAD.WIDE R4, R7, 0x4, R4 ;  /* 0x0000000407047825 */ /* 0x001fca00078e0204 */
[----:B--2---:R-:W-:Y:S01]  /*0140*/  STG.E desc[UR4][R4.64], R3 ;  /* 0x0000000304007986 */ /* 0x004fe2000c101904 */
[----:B------:R-:W-:Y:S05]  /*0150*/  EXIT ;  /* 0x000000000000794d */ /* 0x000fea0003800000 */
.L_x_5:
        /* <DEDUP_REMOVED lines=10> */
.L_x_12:


//--------------------- .text.tanhActivation      --------------------------
	.section	.text.tanhActivation,"ax",@progbits
	.align	128
        .global         tanhActivation
        .type           tanhActivation,@function
        .size           tanhActivation,(.L_x_13 - tanhActivation)
        .other          tanhActivation,@"STO_CUDA_ENTRY STV_DEFAULT"
tanhActivation:
.text.tanhActivation:
        /* <DEDUP_REMOVED lines=17> */
[----:B-1----:R-:W2:Y:S01]  /*0110*/  LDG.E R0, desc[UR4][R2.64] ;  /* 0x0000000402007981 */ /* 0x002ea2000c1e1900 */
[----:B------:R-:W-:Y:S01]  /*0120*/  UMOV UR6, 0xae147ae1 ;  /* 0xae147ae100067882 */ /* 0x000fe20000000000 */
[----:B------:R-:W-:Y:S01]  /*0130*/  UMOV UR7, 0x4013e147 ;  /* 0x4013e14700077882 */ /* 0x000fe20000000000 */
[----:B--2---:R-:W-:-:S04]  /*0140*/  FMUL R0, R0, 0.6666666865348815918 ;  /* 0x3f2aaaab00007820 */ /* 0x004fc80000400000 */
[----:B------:R-:W0:Y:S02]  /*0150*/  F2F.F64.F32 R4, R0 ;  /* 0x0000000000047310 */ /* 0x000e240000201800 */
[----:B0-----:R-:W-:-:S14]  /*0160*/  DSETP.GT.AND P0, PT, R4, UR6, PT ;  /* 0x0000000604007e2a */ /* 0x001fdc000bf04000 */
[----:B------:R-:W-:-:S05]  /*0170*/  @P0 MOV R7, 0x3fdba29c ;  /* 0x3fdba29c00070802 */ /* 0x000fca0000000f00 */
[----:B------:R0:W-:Y:S01]  /*0180*/  @P0 STG.E desc[UR4][R2.64], R7 ;  /* 0x0000000702000986 */ /* 0x0001e2000c101904 */
[----:B------:R-:W-:Y:S05]  /*0190*/  @P0 EXIT ;  /* 0x000000000000094d */ /* 0x000fea0003800000 */
[----:B------:R-:W-:Y:S01]  /*01a0*/  UMOV UR6, 0xae147ae1 ;  /* 0xae147ae100067882 */ /* 0x000fe20000000000 */
[----:B------:R-:W-:Y:S02]  /*01b0*/  UMOV UR7, 0x4013e147 ;  /* 0x4013e14700077882 */ /* 0x000fe40000000000 */
[----:B------:R-:W-:-:S14]  /*01c0*/  DSETP.GEU.AND P0, PT, R4, -UR6, PT ;  /* 0x8000000604007e2a */ /* 0x000fdc000bf0e000 */
[----:B------:R-:W-:-:S05]  /*01d0*/  @!P0 MOV R5, 0xbfdba29c ;  /* 0xbfdba29c00058802 */ /* 0x000fca0000000f00 */
[----:B------:R1:W-:Y:S01]  /*01e0*/  @!P0 STG.E desc[UR4][R2.64], R5 ;  /* 0x0000000502008986 */ /* 0x0003e2000c101904 */
[----:B------:R-:W-:Y:S05]  /*01f0*/  @!P0 EXIT ;  /* 0x000000000000894d */ /* 0x000fea0003800000 */
[----:B-1----:R-:W-:Y:S01]  /*0200*/  MOV R5, 0x41e00000 ;  /* 0x41e0000000057802 */ /* 0x002fe20000000f00 */
[----:B------:R-:W-:-:S04]  /*0210*/  FMUL R4, R0, R0 ;  /* 0x0000000000047220 */ /* 0x000fc80000400000 */
[----:B------:R-:W-:-:S04]  /*0220*/  FFMA R5, R4, R5, 3150 ;  /* 0x4544e00004057423 */ /* 0x000fc80000000005 */
[----:B------:R-:W-:-:S04]  /*0230*/  FFMA R5, R4, R5, 62370 ;  /* 0x4773a20004057423 */ /* 0x000fc80000000005 */
[C---:B------:R-:W-:Y:S01]  /*0240*/  FFMA R6, R4.reuse, R5, 135135 ;  /* 0x4803f7c004067423 */ /* 0x040fe20000000005 */
[----:B------:R-:W-:-:S04]  /*0250*/  FADD R5, R4, 378 ;  /* 0x43bd000004057421 */ /* 0x000fc80000000000 */
[----:B------:R-:W-:Y:S01]  /*0260*/  FSETP.GEU.AND P0, PT, |R6|, 1.175494350822287508e-38, PT ;  /* 0x008000000600780b */ /* 0x000fe20003f0e200 */
[----:B------:R-:W-:-:S04]  /*0270*/  FFMA R5, R4, R5, 17235 ;  /* 0x4686a60004057423 */ /* 0x000fc80000000005 */
[----:B------:R-:W-:-:S04]  /*0280*/  FFMA R5, R4, R5, 135135 ;  /* 0x4803f7c004057423 */ /* 0x000fc80000000005 */
[----:B------:R-:W-:-:S04]  /*0290*/  FMUL R0, R0, R5 ;  /* 0x0000000500007220 */ /* 0x000fc80000400000 */
[----:B------:R-:W-:Y:S01]  /*02a0*/  @!P0 FMUL R6, R6, 16777216 ;  /* 0x4b80000006068820 */ /* 0x000fe20000400000 */
[----:B------:R-:W-:-:S03]  /*02b0*/  @!P0 FMUL R0, R0, 16777216 ;  /* 0x4b80000000008820 */ /* 0x000fc60000400000 */
[----:B0-----:R-:W0:Y:S02]  /*02c0*/  MUFU.RCP R7, R6 ;  /* 0x0000000600077308 */ /* 0x001e240000001000 */
[----:B0-----:R-:W-:-:S04]  /*02d0*/  FMUL R7, R7, R0 ;  /* 0x0000000007077220 */ /* 0x001fc80000400000 */
[----:B------:R-:W-:-:S05]  /*02e0*/  FMUL R7, R7, 1.7158999443054199219 ;  /* 0x3fdba29c07077820 */ /* 0x000fca0000400000 */
[----:B------:R-:W-:Y:S01]  /*02f0*/  STG.E desc[UR4][R2.64], R7 ;  /* 0x0000000702007986 */ /* 0x000fe2000c101904 */
[----:B------:R-:W-:Y:S05]  /*0300*/  EXIT ;  /* 0x000000000000794d */ /* 0x000fea0003800000 */
.L_x_6:
        /* <DEDUP_REMOVED lines=15> */
.L_x_13:


//--------------------- .text.tanhGradientDropout --------------------------
	.section	.text.tanhGradientDropout,"ax",@progbits
	.align	128
        .global         tanhGradientDropout
        .type           tanhGradientDropout,@function
        .size           tanhGradientDropout,(.L_x_14 - tanhGradientDropout)
        .other          tanhGradientDropout,@"STO_CUDA_ENTRY STV_DEFAULT"
tanhGradientDropout:
.text.tanhGradientDropout:
        /* <DEDUP_REMOVED lines=10> */
[----:B-1----:R-:W-:-:S05]  /*00a0*/  IMAD R3, R3, UR4, R2 ;  /* 0x0000000403037c24 */ /* 0x002fca000f8e0202 */
[----:B------:R-:W-:Y:S01]  /*00b0*/  ISETP.GE.OR P0, PT, R3, UR6, P0 ;  /* 0x0000000603007c0c */ /* 0x000fe20008706670 */
[----:B------:R-:W-:-:S12]  /*00c0*/  IMAD R3, R0, UR6, R3 ;  /* 0x0000000600037c24 */ /* 0x000fd8000f8e0203 */
[----:B------:R-:W-:Y:S05]  /*00d0*/  @P0 EXIT ;  /* 0x000000000000094d */ /* 0x000fea0003800000 */
[----:B------:R-:W0:Y:S01]  /*00e0*/  LDC.64 R4, c[0x0][0x398] ;  /* 0x0000e600ff047b82 */ /* 0x000e220000000a00 */
[----:B------:R-:W1:Y:S01]  /*00f0*/  LDCU.64 UR4, c[0x0][0x358] ;  /* 0x00006b00ff0477ac */ /* 0x000e620008000a00 */
[----:B0-----:R-:W-:-:S04]  /*0100*/  LEA R4, R4, R3, 0x14 ;  /* 0x0000000304047211 */ /* 0x001fc800078ea0ff */
[C---:B------:R-:W-:Y:S02]  /*0110*/  LOP3.LUT R0, R4.reuse, 0xaad26b49, RZ, 0x3c, !PT ;  /* 0xaad26b4904007812 */ /* 0x040fe400078e3cff */
[----:B------:R-:W-:-:S03]  /*0120*/  ISETP.GT.AND P0, PT, R4, -0x1, PT ;  /* 0xffffffff0400780c */ /* 0x000fc60003f04270 */
[----:B------:R-:W-:-:S05]  /*0130*/  IMAD R0, R0, 0x4182bed5, RZ ;  /* 0x4182bed500007824 */ /* 0x000fca00078e02ff */
[C---:B------:R-:W-:Y:S02]  /*0140*/  IADD3 R2, PT, PT, R0.reuse, 0x75bcd15, RZ ;  /* 0x075bcd1500027810 */ /* 0x040fe40007ffe0ff */
[----:B------:R-:W-:Y:S02]  /*0150*/  IADD3 R4, PT, PT, R0, 0x583f19, RZ ;  /* 0x00583f1900047810 */ /* 0x000fe40007ffe0ff */
[----:B------:R-:W-:Y:S02]  /*0160*/  SHF.R.U32.HI R7, RZ, 0x2, R2 ;  /* 0x00000002ff077819 */ /* 0x000fe40000011602 */
[----:B------:R-:W-:Y:S02]  /*0170*/  SHF.L.U32 R9, R4, 0x4, RZ ;  /* 0x0000000404097819 */ /* 0x000fe400000006ff */
[----:B------:R-:W-:Y:S02]  /*0180*/  LOP3.LUT R7, R7, R2, RZ, 0x3c, !PT ;  /* 0x0000000207077212 */ /* 0x000fe400078e3cff */
[----:B------:R-:W-:-:S02]  /*0190*/  IADD3 R11, PT, PT, R0, -0x260923e8, RZ ;  /* 0xd9f6dc18000b7810 */ /* 0x000fc40007ffe0ff */
[----:B------:R-:W-:Y:S02]  /*01a0*/  SHF.L.U32 R2, R7, 0x1, RZ ;  /* 0x0000000107027819 */ /* 0x000fe400000006ff */
[----:B------:R-:W-:Y:S02]  /*01b0*/  @!P0 IADD3 R11, PT, PT, R0, -0x73a9a5a1, RZ ;  /* 0x8c565a5f000b8810 */ /* 0x000fe40007ffe0ff */
[----:B------:R-:W-:-:S04]  /*01c0*/  LOP3.LUT R2, R4, R9, R2, 0x96, !PT ;  /* 0x0000000904027212 */ /* 0x000fc800078e9602 */
[----:B------:R-:W-:Y:S01]  /*01d0*/  LOP3.LUT R2, R2, R7, RZ, 0x3c, !PT ;  /* 0x0000000702027212 */ /* 0x000fe200078e3cff */
[----:B------:R-:W-:-:S03]  /*01e0*/  HFMA2 R7, -RZ, RZ, 0.1171875, 0 ;  /* 0x2f800000ff077431 */ /* 0x000fc600000001ff */
[----:B------:R-:W-:-:S04]  /*01f0*/  IADD3 R2, PT, PT, R11, 0x587c5, R2 ;  /* 0x000587c50b027810 */ /* 0x000fc80007ffe002 */
[----:B------:R-:W-:-:S05]  /*0200*/  I2FP.F32.U32 R2, R2 ;  /* 0x0000000200027245 */ /* 0x000fca0000201000 */
[----:B------:R-:W-:-:S05]  /*0210*/  FFMA R2, R2, R7, 1.1641532182693481445e-10 ;  /* 0x2f00000002027423 */ /* 0x000fca0000000007 */
[----:B------:R-:W-:-:S13]  /*0220*/  FSETP.GEU.AND P0, PT, R2, R5, PT ;  /* 0x000000050200720b */ /* 0x000fda0003f0e000 */
[----:B------:R-:W0:Y:S08]  /*0230*/  @!P0 LDC.64 R4, c[0x0][0x388] ;  /* 0x0000e200ff048b82 */ /* 0x000e300000000a00 */
[----:B------:R-:W2:Y:S01]  /*0240*/  @!P0 LDC.64 R6, c[0x0][0x390] ;  /* 0x0000e400ff068b82 */ /* 0x000ea20000000a00 */
[----:B0-----:R-:W-:-:S05]  /*0250*/  @!P0 IMAD.WIDE R4, R3, 0x4, R4 ;  /* 0x0000000403048825 */ /* 0x001fca00078e0204 */
[----:B-1----:R0:W-:Y:S01]  /*0260*/  @!P0 STG.E desc[UR4][R4.64], RZ ;  /* 0x000000ff04008986 */ /* 0x0021e2000c101904 */
[----:B--2---:R-:W-:-:S05]  /*0270*/  @!P0 IMAD.WIDE R6, R3, 0x4, R6 ;  /* 0x0000000403068825 */ /* 0x004fca00078e0206 */
[----:B------:R0:W-:Y:S01]  /*0280*/  @!P0 STG.E desc[UR4][R6.64], RZ ;  /* 0x000000ff06008986 */ /* 0x0001e2000c101904 */
[----:B------:R-:W-:Y:S05]  /*0290*/  @!P0 EXIT ;  /* 0x000000000000894d */ /* 0x000fea0003800000 */
[----:B0-----:R-:W0:Y:S02]  /*02a0*/  LDC.64 R4, c[0x0][0x388] ;  /* 0x0000e200ff047b82 */ /* 0x001e240000000a00 */
[----:B0-----:R-:W-:-:S05]  /*02b0*/  IMAD.WIDE R4, R3, 0x4, R4 ;  /* 0x0000000403047825 */ /* 0x001fca00078e0204 */
[----:B------:R-:W2:Y:S01]  /*02c0*/  LDG.E R0, desc[UR4][R4.64] ;  /* 0x0000000404007981 */ /* 0x000ea2000c1e1900 */
[----:B------:R-:W-:Y:S01]  /*02d0*/  UMOV UR6, 0xae147ae1 ;  /* 0xae147ae100067882 */ /* 0x000fe20000000000 */
[----:B------:R-:W-:Y:S01]  /*02e0*/  UMOV UR7, 0x4013e147 ;  /* 0x4013e14700077882 */ /* 0x000fe20000000000 */
[----:B--2---:R-:W-:-:S04]  /*02f0*/  FMUL R0, R0, 0.6666666865348815918 ;  /* 0x3f2aaaab00007820 */ /* 0x004fc80000400000 */
[----:B------:R-:W0:Y:S02]  /*0300*/  F2F.F64.F32 R6, R0 ;  /* 0x0000000000067310 */ /* 0x000e240000201800 */
[----:B0-----:R-:W-:-:S14]  /*0310*/  DSETP.GT.AND P0, PT, R6, UR6, PT ;  /* 0x0000000606007e2a */ /* 0x001fdc000bf04000 */
[----:B------:R-:W0:Y:S01]  /*0320*/  @P0 LDC.64 R8, c[0x0][0x390] ;  /* 0x0000e400ff080b82 */ /* 0x000e220000000a00 */
[----:B------:R-:W-:-:S05]  /*0330*/  @P0 MOV R11, 0x3fdba29c ;  /* 0x3fdba29c000b0802 */ /* 0x000fca0000000f00 */
[----:B------:R1:W-:Y:S01]  /*0340*/  @P0 STG.E desc[UR4][R4.64], R11 ;  /* 0x0000000b04000986 */ /* 0x0003e2000c101904 */
[----:B0-----:R-:W-:-:S05]  /*0350*/  @P0 IMAD.WIDE R8, R3, 0x4, R8 ;  /* 0x0000000403080825 */ /* 0x001fca00078e0208 */
[----:B------:R1:W-:Y:S01]  /*0360*/  @P0 STG.E desc[UR4][R8.64], RZ ;  /* 0x000000ff08000986 */ /* 0x0003e2000c101904 */
[----:B------:R-:W-:Y:S05]  /*0370*/  @P0 EXIT ;  /* 0x000000000000094d */ /* 0x000fea0003800000 */
[----:B------:R-:W-:Y:S01]  /*0380*/  UMOV UR6, 0xae147ae1 ;  /* 0xae147ae100067882 */ /* 0x000fe20000000000 */
[----:B------:R-:W-:Y:S02]  /*0390*/  UMOV UR7, 0x4013e147 ;  /* 0x4013e14700077882 */ /* 0x000fe40000000000 */
[----:B------:R-:W-:-:S14]  /*03a0*/  DSETP.GEU.AND P0, PT, R6, -UR6, PT ;  /* 0x8000000606007e2a */ /* 0x000fdc000bf0e000 */
[----:B------:R-:W0:Y:S01]  /*03b0*/  @!P0 LDC.64 R6, c[0x0][0x390] ;  /* 0x0000e400ff068b82 */ /* 0x000e220000000a00 */
[----:B-1----:R-:W-:-:S05]  /*03c0*/  @!P0 MOV R9, 0xbfdba29c ;  /* 0xbfdba29c00098802 */ /* 0x002fca0000000f00 */
[----:B------:R1:W-:Y:S01]  /*03d0*/  @!P0 STG.E desc[UR4][R4.64], R9 ;  /* 0x0000000904008986 */ /* 0x0003e2000c101904 */
[----:B0-----:R-:W-:-:S05]  /*03e0*/  @!P0 IMAD.WIDE R6, R3, 0x4, R6 ;  /* 0x0000000403068825 */ /* 0x001fca00078e0206 */
[----:B------:R1:W-:Y:S01]  /*03f0*/  @!P0 STG.E desc[UR4][R6.64], RZ ;  /* 0x000000ff06008986 */ /* 0x0003e2000c101904 */
        /* <DEDUP_REMOVED lines=8> */
[C---:B------:R-:W-:Y:S02]  /*0480*/  FFMA R9, R2.reuse, R7, 17235 ;  /* 0x4686a60002097423 */ /* 0x040fe40000000007 */
[----:B------:R-:W0:Y:S02]  /*0490*/  LDC.64 R6, c[0x0][0x390] ;  /* 0x0000e400ff067b82 */ /* 0x000e240000000a00 */
[----:B------:R-:W-:-:S04]  /*04a0*/  FFMA R9, R2, R9, 135135 ;  /* 0x4803f7c002097423 */ /* 0x000fc80000000009 */
[----:B------:R-:W-:-:S04]  /*04b0*/  FMUL R0, R0, R9 ;  /* 0x0000000900007220 */ /* 0x000fc80000400000 */
[----:B------:R-:W-:Y:S01]  /*04c0*/  @!P0 FMUL R8, R8, 16777216 ;  /* 0x4b80000008088820 */ /* 0x000fe20000400000 */
[----:B------:R-:W-:-:S03]  /*04d0*/  @!P0 FMUL R0, R0, 16777216 ;  /* 0x4b80000000008820 */ /* 0x000fc60000400000 */
[----:B------:R-:W1:Y:S01]  /*04e0*/  MUFU.RCP R11, R8 ;  /* 0x00000008000b7308 */ /* 0x000e620000001000 */
[----:B0-----:R-:W-:-:S04]  /*04f0*/  IMAD.WIDE R6, R3, 0x4, R6 ;  /* 0x0000000403067825 */ /* 0x001fc800078e0206 */
[----:B-1----:R-:W-:-:S04]  /*0500*/  FMUL R11, R11, R0 ;  /* 0x000000000b0b7220 */ /* 0x002fc80000400000 */
[C---:B------:R-:W-:Y:S01]  /*0510*/  FFMA R0, -R11.reuse, R11, 1 ;  /* 0x3f8000000b007423 */ /* 0x040fe2000000010b */
[----:B------:R-:W-:-:S03]  /*0520*/  FMUL R11, R11, 1.7158999443054199219 ;  /* 0x3fdba29c0b0b7820 */ /* 0x000fc60000400000 */
[----:B------:R-:W-:Y:S02]  /*0530*/  FMUL R0, R0, 0.6666666865348815918 ;  /* 0x3f2aaaab00007820 */ /* 0x000fe40000400000 */
[----:B------:R-:W-:Y:S02]  /*0540*/  STG.E desc[UR4][R4.64], R11 ;  /* 0x0000000b04007986 */ /* 0x000fe4000c101904 */
[----:B------:R-:W-:-:S05]  /*0550*/  FMUL R3, R0, 1.7158999443054199219 ;  /* 0x3fdba29c00037820 */ /* 0x000fca0000400000 */
[----:B------:R-:W-:Y:S01]  /*0560*/  STG.E desc[UR4][R6.64], R3 ;  /* 0x0000000306007986 */ /* 0x000fe2000c101904 */
[----:B------:R-:W-:Y:S05]  /*0570*/  EXIT ;  /* 0x000000000000794d */ /* 0x000fea0003800000 */
.L_x_7:
        /* <DEDUP_REMOVED lines=16> */
.L_x_14:


//--------------------- .text.tanhGradient        --------------------------
	.section	.text.tanhGradient,"ax",@progbits
	.align	128
        .global         tanhGradient
        .type           tanhGradient,@function
        .size           tanhGradient,(.L_x_15 - tanhGradient)
        .other          tanhGradient,@"STO_CUDA_ENTRY STV_DEFAULT"
tanhGradient:
.text.tanhGradient:
        /* <DEDUP_REMOVED lines=61> */
.L_x_8:
        /* <DEDUP_REMOVED lines=11> */
.L_x_15:


//--------------------- .nv.global.init           --------------------------
	.section	.nv.global.init,"aw",@progbits
	.align	4
.nv.global.init:
	.type		mrg32k3aM1SubSeq,@object
	.size		mrg32k3aM1SubSeq,(mrg32k3aM2SubSeq - mrg32k3aM1SubSeq)
mrg32k3aM1SubSeq:
        /*0000*/ 	.byte	0x0b, 0xcc, 0xee, 0x04, 0x73, 0x29, 0x8b, 0x6f, 0xf6, 0x53, 0x03, 0xf6, 0x23, 0xf6, 0xea, 0xda
        /* <DEDUP_REMOVED lines=125> */
	.type		mrg32k3aM2SubSeq,@object
	.size		mrg32k3aM2SubSeq,(mrg32k3aM1 - mrg32k3aM2SubSeq)
mrg32k3aM2SubSeq:
        /* <DEDUP_REMOVED lines=126> */
	.type		mrg32k3aM1,@object
	.size		mrg32k3aM1,(mrg32k3aM1Seq - mrg32k3aM1)
mrg32k3aM1:
        /* <DEDUP_REMOVED lines=144> */
	.type		mrg32k3aM1Seq,@object
	.size		mrg32k3aM1Seq,(mrg32k3aM2 - mrg32k3aM1Seq)
mrg32k3aM1Seq:
        /* <DEDUP_REMOVED lines=144> */
	.type		mrg32k3aM2,@object
	.size		mrg32k3aM2,(mrg32k3aM2Seq - mrg32k3aM2)
mrg32k3aM2:
        /* <DEDUP_REMOVED lines=144> */
	.type		mrg32k3aM2Seq,@object
	.size		mrg32k3aM2Seq,(precalc_xorwow_matrix - mrg32k3aM2Seq)
mrg32k3aM2Seq:
        /* <DEDUP_REMOVED lines=144> */
	.type		precalc_xorwow_matrix,@object
	.size		precalc_xorwow_matrix,(precalc_xorwow_offset_matrix - precalc_xorwow_matrix)
precalc_xorwow_matrix:
        /* <DEDUP_REMOVED lines=6400> */
	.type		precalc_xorwow_offset_matrix,@object
	.size		precalc_xorwow_offset_matrix,(.L_1 - precalc_xorwow_offset_matrix)
precalc_xorwow_offset_matrix:
        /* <DEDUP_REMOVED lines=6400> */
.L_1:


//--------------------- .nv.shared.reserved.0     --------------------------
	.section	.nv.shared.reserved.0,"aw",@nobits
	.weak		__nv_reservedSMEM_offset_0_alias
	.size		__nv_reservedSMEM_offset_0_alias, 0, 64
	.other		__nv_reservedSMEM_offset_0_alias,@"STO_CUDA_RESERVED_SHARED STV_DEFAULT"
__nv_reservedSMEM_offset_0_alias:
	.zero		0
	.zero		64


//--------------------- .nv.constant0.elMul       --------------------------
	.section	.nv.constant0.elMul,"a",@progbits
	.sectionflags	@""
	.align	4
.nv.constant0.elMul:
	.zero		920


//--------------------- .nv.constant0.finishAdvX  --------------------------
	.section	.nv.constant0.finishAdvX,"a",@progbits
	.sectionflags	@""
	.align	4
.nv.constant0.finishAdvX:
	.zero		920


//--------------------- .nv.constant0.finish_delta --------------------------
	.section	.nv.constant0.finish_delta,"a",@progbits
	.sectionflags	@""
	.align	4
.nv.constant0.finish_delta:
	.zero		928


//--------------------- .nv.constant0.fill_cols   --------------------------
	.section	.nv.constant0.fill_cols,"a",@progbits
	.sectionflags	@""
	.align	4
.nv.constant0.fill_cols:
	.zero		920


//--------------------- .nv.constant0.tanhActivation --------------------------
	.section	.nv.constant0.tanhActivation,"a",@progbits
	.sectionflags	@""
	.align	4
.nv.constant0.tanhActivation:
	.zero		912


//--------------------- .nv.constant0.tanhGradientDropout --------------------------
	.section	.nv.constant0.tanhGradientDropout,"a",@progbits
	.sectionflags	@""
	.align	4
.nv.constant0.tanhGradientDropout:
	.zero		928


//--------------------- .nv.constant0.tanhGradient --------------------------
	.section	.nv.constant0.tanhGradient,"a",@progbits
	.sectionflags	@""
	.align	4
.nv.constant0.tanhGradient:
	.zero		920


//--------------------- SYMBOLS --------------------------

	.type		.nv.reservedSmem.offset0,@object
	.size		.nv.reservedSmem.offset0,0x4
